	.target	sm_100a

	.elftype	@"ET_EXEC"


//--------------------- .note.nv.tkinfo           --------------------------
	.section	.note.nv.tkinfo,"",@"SHT_NOTE"
	.sectionflags	@"SHF_NOTE_NV_TKINFO"
	.tkinfo
        /*0018*/ 	.word	0x00000002
        /*0030*/ 	.string	""
        /*0030*/ 	.string	"ptxas"
        /*0030*/ 	.string	"Cuda compilation tools, release 13.0, V13.0.88"
        /*0030*/ 	.string	"Build cuda_13.0.r13.0/compiler.36424714_0"
        /*0030*/ 	.string	"-arch sm_100a -m 64 "



//--------------------- .note.nv.cuinfo           --------------------------
	.section	.note.nv.cuinfo,"",@"SHT_NOTE"
	.sectionflags	@"SHF_NOTE_NV_CUINFO"
        /*0018*/ 	.short	0x0002
        /*001a*/ 	.short	0x0064
        /*001c*/ 	.short	0x0082
	.zero		2


//--------------------- .nv.info                  --------------------------
	.section	.nv.info,"",@"SHT_CUDA_INFO"
	.align	4


	//----- nvinfo : EIATTR_REGCOUNT
	.align		4
        /*0000*/ 	.byte	0x04, 0x2f
        /*0002*/ 	.short	(.L_19 - .L_18)
	.align		4
.L_18:
        /*0004*/ 	.word	index@(_ZN7cutlass13device_kernelINS_4gemm6kernel13GemmUniversalIN4cute5tupleIJiiiiEEENS1_10collective13CollectiveMmaINS1_35MainloopSm100TmaUmmaWarpSpecializedILi13ELi2ELi4ENS5_IJNS4_1CILi2EEESB_NSA_ILi1EEEEEEEENS5_IJNSA_ILi128EEESF_SF_EEENS_12float_e4m3_tENS5_IJlSC_lEEESH_SI_NS4_8TiledMMAINS4_8MMA_AtomIJNS4_10MMA_TraitsINS4_25SM100_MMA_F8F6F4_2x1SM_SSEJSH_SH_fSF_SF_NS4_17integral_constantINS4_4UMMA5MajorELSP_0EEESQ_NSN_INSO_7ScaleInELSR_0EEESS_EEEEEENS4_6LayoutINS5_IJSC_SC_SC_EEENS5_IJNSA_ILi0EEESX_SX_EEEEENS5_IJNS4_10UnderscoreES10_S10_EEEEENS4_28SM100_TMA_2SM_LOAD_MULTICASTENS4_14ComposedLayoutINS4_7SwizzleILi3ELi4ELi3EEENS4_18smem_ptr_flag_bitsILi8EEENSV_INS5_IJNSA_ILi8EEESF_EEENS5_IJSF_SC_EEEEEEEvNS4_8identityENS4_18SM100_TMA_2SM_LOADES1D_vS1E_EENS_8epilogue10collective18CollectiveEpilogueINS1H_23Sm100TmaWarpSpecializedILi2ELi2ELi32ELb0ELb0EEEJNS5_IJNSA_ILi64EEESF_SF_EEENS5_IJNSV_IS1M_SC_EENSV_INS5_IJNSA_ILi32EEESB_EEENS5_IJSC_S1M_EEEEEEEESH_SI_SH_SI_NS1H_6fusion15FusionCallbacksIS1L_NS1U_17LinearCombinationISH_fSH_fLNS_15FloatRoundStyleE2EEES1N_S1T_JEEENS4_5SM1004TMEM4LOAD26SM100_TMEM_LOAD_32dp32b32xENS4_13SM90_TMA_LOADENS14_INS15_ILi1ELi4ELi3EEES18_NSV_INS5_IJS19_S1P_EEENS5_IJS1P_SC_EEEEEEENS4_39AutoVectorizingCopyWithAssumedAlignmentILi128EEENS4_14SM90_TMA_STOREES29_S2B_S2B_EEEvvEEEEvNT_6ParamsE)
        /*0008*/ 	.word	0x00000072


	//----- nvinfo : EIATTR_FRAME_SIZE
	.align		4
.L_19:
        /*000c*/ 	.byte	0x04, 0x11
        /*000e*/ 	.short	(.L_21 - .L_20)
	.align		4
.L_20:
        /*0010*/ 	.word	index@($__internal_2_$__cuda_sm10x_tcgen05_guardrail_trap_unallocated_columns_being_dealloced)
        /*0014*/ 	.word	0x00000000


	//----- nvinfo : EIATTR_FRAME_SIZE
	.align		4
.L_21:
        /*0018*/ 	.byte	0x04, 0x11
        /*001a*/ 	.short	(.L_23 - .L_22)
	.align		4
.L_22:
        /*001c*/ 	.word	index@($__internal_1_$__cuda_sm10x_tcgen05_guardrail_trap_phase_invalid_during_alloc)
        /*0020*/ 	.word	0x00000000


	//----- nvinfo : EIATTR_FRAME_SIZE
	.align		4
.L_23:
        /*0024*/ 	.byte	0x04, 0x11
        /*0026*/ 	.short	(.L_25 - .L_24)
	.align		4
.L_24:
        /*0028*/ 	.word	index@($__internal_0_$__cuda_sm10x_tcgen05_guardrail_trap_col_being_dealloced_not_returned_by_alloc)
        /*002c*/ 	.word	0x00000000


	//----- nvinfo : EIATTR_FRAME_SIZE
	.align		4
.L_25:
        /*0030*/ 	.byte	0x04, 0x11
        /*0032*/ 	.short	(.L_27 - .L_26)
	.align		4
.L_26:
        /*0034*/ 	.word	index@(_ZN7cutlass13device_kernelINS_4gemm6kernel13GemmUniversalIN4cute5tupleIJiiiiEEENS1_10collective13CollectiveMmaINS1_35MainloopSm100TmaUmmaWarpSpecializedILi13ELi2ELi4ENS5_IJNS4_1CILi2EEESB_NSA_ILi1EEEEEEEENS5_IJNSA_ILi128EEESF_SF_EEENS_12float_e4m3_tENS5_IJlSC_lEEESH_SI_NS4_8TiledMMAINS4_8MMA_AtomIJNS4_10MMA_TraitsINS4_25SM100_MMA_F8F6F4_2x1SM_SSEJSH_SH_fSF_SF_NS4_17integral_constantINS4_4UMMA5MajorELSP_0EEESQ_NSN_INSO_7ScaleInELSR_0EEESS_EEEEEENS4_6LayoutINS5_IJSC_SC_SC_EEENS5_IJNSA_ILi0EEESX_SX_EEEEENS5_IJNS4_10UnderscoreES10_S10_EEEEENS4_28SM100_TMA_2SM_LOAD_MULTICASTENS4_14ComposedLayoutINS4_7SwizzleILi3ELi4ELi3EEENS4_18smem_ptr_flag_bitsILi8EEENSV_INS5_IJNSA_ILi8EEESF_EEENS5_IJSF_SC_EEEEEEEvNS4_8identityENS4_18SM100_TMA_2SM_LOADES1D_vS1E_EENS_8epilogue10collective18CollectiveEpilogueINS1H_23Sm100TmaWarpSpecializedILi2ELi2ELi32ELb0ELb0EEEJNS5_IJNSA_ILi64EEESF_SF_EEENS5_IJNSV_IS1M_SC_EENSV_INS5_IJNSA_ILi32EEESB_EEENS5_IJSC_S1M_EEEEEEEESH_SI_SH_SI_NS1H_6fusion15FusionCallbacksIS1L_NS1U_17LinearCombinationISH_fSH_fLNS_15FloatRoundStyleE2EEES1N_S1T_JEEENS4_5SM1004TMEM4LOAD26SM100_TMEM_LOAD_32dp32b32xENS4_13SM90_TMA_LOADENS14_INS15_ILi1ELi4ELi3EEES18_NSV_INS5_IJS19_S1P_EEENS5_IJS1P_SC_EEEEEEENS4_39AutoVectorizingCopyWithAssumedAlignmentILi128EEENS4_14SM90_TMA_STOREES29_S2B_S2B_EEEvvEEEEvNT_6ParamsE)
        /*0038*/ 	.word	0x00000000


	//----- nvinfo : EIATTR_MIN_STACK_SIZE
	.align		4
.L_27:
        /*003c*/ 	.byte	0x04, 0x12
        /*003e*/ 	.short	(.L_29 - .L_28)
	.align		4
.L_28:
        /*0040*/ 	.word	index@(_ZN7cutlass13device_kernelINS_4gemm6kernel13GemmUniversalIN4cute5tupleIJiiiiEEENS1_10collective13CollectiveMmaINS1_35MainloopSm100TmaUmmaWarpSpecializedILi13ELi2ELi4ENS5_IJNS4_1CILi2EEESB_NSA_ILi1EEEEEEEENS5_IJNSA_ILi128EEESF_SF_EEENS_12float_e4m3_tENS5_IJlSC_lEEESH_SI_NS4_8TiledMMAINS4_8MMA_AtomIJNS4_10MMA_TraitsINS4_25SM100_MMA_F8F6F4_2x1SM_SSEJSH_SH_fSF_SF_NS4_17integral_constantINS4_4UMMA5MajorELSP_0EEESQ_NSN_INSO_7ScaleInELSR_0EEESS_EEEEEENS4_6LayoutINS5_IJSC_SC_SC_EEENS5_IJNSA_ILi0EEESX_SX_EEEEENS5_IJNS4_10UnderscoreES10_S10_EEEEENS4_28SM100_TMA_2SM_LOAD_MULTICASTENS4_14ComposedLayoutINS4_7SwizzleILi3ELi4ELi3EEENS4_18smem_ptr_flag_bitsILi8EEENSV_INS5_IJNSA_ILi8EEESF_EEENS5_IJSF_SC_EEEEEEEvNS4_8identityENS4_18SM100_TMA_2SM_LOADES1D_vS1E_EENS_8epilogue10collective18CollectiveEpilogueINS1H_23Sm100TmaWarpSpecializedILi2ELi2ELi32ELb0ELb0EEEJNS5_IJNSA_ILi64EEESF_SF_EEENS5_IJNSV_IS1M_SC_EENSV_INS5_IJNSA_ILi32EEESB_EEENS5_IJSC_S1M_EEEEEEEESH_SI_SH_SI_NS1H_6fusion15FusionCallbacksIS1L_NS1U_17LinearCombinationISH_fSH_fLNS_15FloatRoundStyleE2EEES1N_S1T_JEEENS4_5SM1004TMEM4LOAD26SM100_TMEM_LOAD_32dp32b32xENS4_13SM90_TMA_LOADENS14_INS15_ILi1ELi4ELi3EEES18_NSV_INS5_IJS19_S1P_EEENS5_IJS1P_SC_EEEEEEENS4_39AutoVectorizingCopyWithAssumedAlignmentILi128EEENS4_14SM90_TMA_STOREES29_S2B_S2B_EEEvvEEEEvNT_6ParamsE)
        /*0044*/ 	.word	0x00000000
.L_29:


//--------------------- .nv.compat                --------------------------
	.section	.nv.compat,"",@"SHT_CUDA_COMPAT_INFO"
	.align	4
        /*0000*/ 	.byte	0x02, 0x09, 0x01, 0x00, 0x02, 0x02, 0x02, 0x00, 0x02, 0x05, 0x05, 0x00, 0x03, 0x07, 0x01, 0x01
        /*0010*/ 	.byte	0x02, 0x03, 0x01, 0x00, 0x02, 0x06, 0x01, 0x00, 0x04, 0x0b, 0x08, 0x00, 0x09, 0x00, 0x00, 0x00
        /*0020*/ 	.byte	0x00, 0x00, 0x00, 0x00


//--------------------- .nv.info._ZN7cutlass13device_kernelINS_4gemm6kernel13GemmUniversalIN4cute5tupleIJiiiiEEENS1_10collective13CollectiveMmaINS1_35MainloopSm100TmaUmmaWarpSpecializedILi13ELi2ELi4ENS5_IJNS4_1CILi2EEESB_NSA_ILi1EEEEEEEENS5_IJNSA_ILi128EEESF_SF_EEENS_12float_e4m3_tENS5_IJlSC_lEEESH_SI_NS4_8TiledMMAINS4_8MMA_AtomIJNS4_10MMA_TraitsINS4_25SM100_MMA_F8F6F4_2x1SM_SSEJSH_SH_fSF_SF_NS4_17integral_constantINS4_4UMMA5MajorELSP_0EEESQ_NSN_INSO_7ScaleInELSR_0EEESS_EEEEEENS4_6LayoutINS5_IJSC_SC_SC_EEENS5_IJNSA_ILi0EEESX_SX_EEEEENS5_IJNS4_10UnderscoreES10_S10_EEEEENS4_28SM100_TMA_2SM_LOAD_MULTICASTENS4_14ComposedLayoutINS4_7SwizzleILi3ELi4ELi3EEENS4_18smem_ptr_flag_bitsILi8EEENSV_INS5_IJNSA_ILi8EEESF_EEENS5_IJSF_SC_EEEEEEEvNS4_8identityENS4_18SM100_TMA_2SM_LOADES1D_vS1E_EENS_8epilogue10collective18CollectiveEpilogueINS1H_23Sm100TmaWarpSpecializedILi2ELi2ELi32ELb0ELb0EEEJNS5_IJNSA_ILi64EEESF_SF_EEENS5_IJNSV_IS1M_SC_EENSV_INS5_IJNSA_ILi32EEESB_EEENS5_IJSC_S1M_EEEEEEEESH_SI_SH_SI_NS1H_6fusion15FusionCallbacksIS1L_NS1U_17LinearCombinationISH_fSH_fLNS_15FloatRoundStyleE2EEES1N_S1T_JEEENS4_5SM1004TMEM4LOAD26SM100_TMEM_LOAD_32dp32b32xENS4_13SM90_TMA_LOADENS14_INS15_ILi1ELi4ELi3EEES18_NSV_INS5_IJS19_S1P_EEENS5_IJS1P_SC_EEEEEEENS4_39AutoVectorizingCopyWithAssumedAlignmentILi128EEENS4_14SM90_TMA_STOREES29_S2B_S2B_EEEvvEEEEvNT_6ParamsE --------------------------
	.section	.nv.info._ZN7cutlass13device_kernelINS_4gemm6kernel13GemmUniversalIN4cute5tupleIJiiiiEEENS1_10collective13CollectiveMmaINS1_35MainloopSm100TmaUmmaWarpSpecializedILi13ELi2ELi4ENS5_IJNS4_1CILi2EEESB_NSA_ILi1EEEEEEEENS5_IJNSA_ILi128EEESF_SF_EEENS_12float_e4m3_tENS5_IJlSC_lEEESH_SI_NS4_8TiledMMAINS4_8MMA_AtomIJNS4_10MMA_TraitsINS4_25SM100_MMA_F8F6F4_2x1SM_SSEJSH_SH_fSF_SF_NS4_17integral_constantINS4_4UMMA5MajorELSP_0EEESQ_NSN_INSO_7ScaleInELSR_0EEESS_EEEEEENS4_6LayoutINS5_IJSC_SC_SC_EEENS5_IJNSA_ILi0EEESX_SX_EEEEENS5_IJNS4_10UnderscoreES10_S10_EEEEENS4_28SM100_TMA_2SM_LOAD_MULTICASTENS4_14ComposedLayoutINS4_7SwizzleILi3ELi4ELi3EEENS4_18smem_ptr_flag_bitsILi8EEENSV_INS5_IJNSA_ILi8EEESF_EEENS5_IJSF_SC_EEEEEEEvNS4_8identityENS4_18SM100_TMA_2SM_LOADES1D_vS1E_EENS_8epilogue10collective18CollectiveEpilogueINS1H_23Sm100TmaWarpSpecializedILi2ELi2ELi32ELb0ELb0EEEJNS5_IJNSA_ILi64EEESF_SF_EEENS5_IJNSV_IS1M_SC_EENSV_INS5_IJNSA_ILi32EEESB_EEENS5_IJSC_S1M_EEEEEEEESH_SI_SH_SI_NS1H_6fusion15FusionCallbacksIS1L_NS1U_17LinearCombinationISH_fSH_fLNS_15FloatRoundStyleE2EEES1N_S1T_JEEENS4_5SM1004TMEM4LOAD26SM100_TMEM_LOAD_32dp32b32xENS4_13SM90_TMA_LOADENS14_INS15_ILi1ELi4ELi3EEES18_NSV_INS5_IJS19_S1P_EEENS5_IJS1P_SC_EEEEEEENS4_39AutoVectorizingCopyWithAssumedAlignmentILi128EEENS4_14SM90_TMA_STOREES29_S2B_S2B_EEEvvEEEEvNT_6ParamsE,"",@"SHT_CUDA_INFO"
	.sectionflags	@""
	.align	4


	//----- nvinfo : EIATTR_CUDA_API_VERSION
	.align		4
        /*0000*/ 	.byte	0x04, 0x37
        /*0002*/ 	.short	(.L_31 - .L_30)
.L_30:
        /*0004*/ 	.word	0x00000082


	//----- nvinfo : EIATTR_KPARAM_INFO
	.align		4
.L_31:
        /*0008*/ 	.byte	0x04, 0x17
        /*000a*/ 	.short	(.L_33 - .L_32)
.L_32:
        /*000c*/ 	.word	0x00000000
        /*0010*/ 	.short	0x0000
        /*0012*/ 	.short	0x0000
        /*0014*/ 	.byte	0x00, 0xf0, 0x01, 0x20


	//----- nvinfo : EIATTR_AT_ENTRY_FRAGMENTS
	.align		4
.L_33:
        /*0018*/ 	.byte	0x04, 0x4f
        /*001a*/ 	.short	(.L_35 - .L_34)


	//   ....[0]....
.L_34:
        /*001c*/ 	.word	0x00000007


	//----- nvinfo : EIATTR_RESERVED_SMEM_USED
	.align		4
.L_35:
        /*0020*/ 	.byte	0x01, 0x41
	.zero		2


	//----- nvinfo : EIATTR_SPARSE_MMA_MASK
	.align		4
        /*0024*/ 	.byte	0x03, 0x50
        /*0026*/ 	.short	0x0000


	//----- nvinfo : EIATTR_TCGEN05_2CTA_USED
	.align		4
        /*0028*/ 	.byte	0x01, 0x52
	.zero		2


	//----- nvinfo : EIATTR_MAXREG_COUNT
	.align		4
        /*002c*/ 	.byte	0x03, 0x1b
        /*002e*/ 	.short	0x00ff


	//----- nvinfo : EIATTR_NUM_BARRIERS
	.align		4
        /*0030*/ 	.byte	0x02, 0x4c
        /*0032*/ 	.byte	0x07
	.zero		1


	//----- nvinfo : EIATTR_EXTERNS
	.align		4
        /*0034*/ 	.byte	0x04, 0x0f
        /*0036*/ 	.short	(.L_37 - .L_36)


	//   ....[0]....
	.align		4
.L_36:
        /*0038*/ 	.word	index@(__assertfail)


	//----- nvinfo : EIATTR_MERCURY_ISA_VERSION
	.align		4
.L_37:
        /*003c*/ 	.byte	0x03, 0x5f
        /*003e*/ 	.short	0x0101


	//----- nvinfo : EIATTR_INT_WARP_WIDE_INSTR_OFFSETS
	.align		4
        /*0040*/ 	.byte	0x04, 0x31
        /*0042*/ 	.short	(.L_39 - .L_38)


	//   ....[0]....
.L_38:
        /*0044*/ 	.word	0x00000e80


	//   ....[1]....
        /*0048*/ 	.word	0x00000f20


	//   ....[2]....
        /*004c*/ 	.word	0x000048d0


	//   ....[3]....
        /*0050*/ 	.word	0x000048f0


	//   ....[4]....
        /*0054*/ 	.word	0x00004920


	//   ....[5]....
        /*0058*/ 	.word	0x00005440


	//   ....[6]....
        /*005c*/ 	.word	0x000054e0


	//   ....[7]....
        /*0060*/ 	.word	0x00005590


	//   ....[8]....
        /*0064*/ 	.word	0x00005630


	//   ....[9]....
        /*0068*/ 	.word	0x00005720


	//   ....[10]....
        /*006c*/ 	.word	0x000057f0


	//----- nvinfo : EIATTR_COOP_GROUP_MASK_REGIDS
	.align		4
.L_39:
        /*0070*/ 	.byte	0x04, 0x29
        /*0072*/ 	.short	(.L_41 - .L_40)


	//   ....[0]....
.L_40:
        /*0074*/ 	.word	0xffffffff


	//   ....[1]....
        /*0078*/ 	.word	0xffffffff


	//   ....[2]....
        /*007c*/ 	.word	0xffffffff


	//   ....[3]....
        /*0080*/ 	.word	0xffffffff


	//   ....[4]....
        /*0084*/ 	.word	0xffffffff


	//   ....[5]....
        /*0088*/ 	.word	0xffffffff


	//   ....[6]....
        /*008c*/ 	.word	0xffffffff


	//   ....[7]....
        /*0090*/ 	.word	0xffffffff


	//   ....[8]....
        /*0094*/ 	.word	0xffffffff


	//   ....[9]....
        /*0098*/ 	.word	0xffffffff


	//   ....[10]....
        /*009c*/ 	.word	0xffffffff


	//   ....[11]....
        /*00a0*/ 	.word	0xffffffff


	//   ....[12]....
        /*00a4*/ 	.word	0xffffffff


	//   ....[13]....
        /*00a8*/ 	.word	0xffffffff


	//----- nvinfo : EIATTR_COOP_GROUP_INSTR_OFFSETS
	.align		4
.L_41:
        /*00ac*/ 	.byte	0x04, 0x28
        /*00ae*/ 	.short	(.L_43 - .L_42)


	//   ....[0]....
.L_42:
        /*00b0*/ 	.word	0x000000b0


	//   ....[1]....
        /*00b4*/ 	.word	0x00000520


	//   ....[2]....
        /*00b8*/ 	.word	0x00000830


	//   ....[3]....
        /*00bc*/ 	.word	0x00000980


	//   ....[4]....
        /*00c0*/ 	.word	0x00000a70


	//   ....[5]....
        /*00c4*/ 	.word	0x00000bd0


	//   ....[6]....
        /*00c8*/ 	.word	0x00000d60


	//   ....[7]....
        /*00cc*/ 	.word	0x00000fa0


	//   ....[8]....
        /*00d0*/ 	.word	0x000022f0


	//   ....[9]....
        /*00d4*/ 	.word	0x000036b0


	//   ....[10]....
        /*00d8*/ 	.word	0x00003b80


	//   ....[11]....
        /*00dc*/ 	.word	0x00003bb0


	//   ....[12]....
        /*00e0*/ 	.word	0x000047d0


	//   ....[13]....
        /*00e4*/ 	.word	0x000049e0


	//----- nvinfo : EIATTR_VRC_CTA_INIT_COUNT
	.align		4
.L_43:
        /*00e8*/ 	.byte	0x02, 0x4a
        /*00ea*/ 	.byte	0x80
	.zero		1


	//----- nvinfo : EIATTR_SYSCALL_OFFSETS
	.align		4
        /*00ec*/ 	.byte	0x04, 0x46
        /*00ee*/ 	.short	(.L_45 - .L_44)


	//   ....[0]....
.L_44:
        /*00f0*/ 	.word	0x00006300


	//   ....[1]....
        /*00f4*/ 	.word	0x00006440


	//   ....[2]....
        /*00f8*/ 	.word	0x00006c60


	//   ....[3]....
        /*00fc*/ 	.word	0x00007a50


	//----- nvinfo : EIATTR_MBARRIER_INSTR_OFFSETS
	.align		4
.L_45:
        /*0100*/ 	.byte	0x04, 0x39
        /*0102*/ 	.short	(.L_47 - .L_46)


	//   ....[0]....
.L_46:
        /*0104*/ 	.word	0x00000670
        /*0108*/ 	.word	0x000000ff
        /*010c*/ 	.word	0x00000000
        /*0110*/ 	.short	0x0100
        /*0112*/ 	.byte	0x04
	.zero		1


	//   ....[1]....
        /*0114*/ 	.word	0x00000680
        /*0118*/ 	.word	0x000000ff
        /*011c*/ 	.word	0x00000068
        /*0120*/ 	.short	0x0100
        /*0122*/ 	.byte	0x04
	.zero		1


	//   ....[2]....
        /*0124*/ 	.word	0x00000690
        /*0128*/ 	.word	0x000000ff
        /*012c*/ 	.word	0x00000008
        /*0130*/ 	.short	0x0100
        /*0132*/ 	.byte	0x04
	.zero		1


	//   ....[3]....
        /*0134*/ 	.word	0x000006a0
        /*0138*/ 	.word	0x000000ff
        /*013c*/ 	.word	0x00000070
        /*0140*/ 	.short	0x0100
        /*0142*/ 	.byte	0x04
	.zero		1


	//   ....[4]....
        /*0144*/ 	.word	0x000006b0
        /*0148*/ 	.word	0x000000ff
        /*014c*/ 	.word	0x00000010
        /*0150*/ 	.short	0x0100
        /*0152*/ 	.byte	0x04
	.zero		1


	//   ....[5]....
        /*0154*/ 	.word	0x000006c0
        /*0158*/ 	.word	0x000000ff
        /*015c*/ 	.word	0x00000078
        /*0160*/ 	.short	0x0100
        /*0162*/ 	.byte	0x04
	.zero		1


	//   ....[6]....
        /*0164*/ 	.word	0x000006d0
        /*0168*/ 	.word	0x000000ff
        /*016c*/ 	.word	0x00000018
        /*0170*/ 	.short	0x0100
        /*0172*/ 	.byte	0x04
	.zero		1


	//   ....[7]....
        /*0174*/ 	.word	0x000006e0
        /*0178*/ 	.word	0x000000ff
        /*017c*/ 	.word	0x00000080
        /*0180*/ 	.short	0x0100
        /*0182*/ 	.byte	0x04
	.zero		1


	//   ....[8]....
        /*0184*/ 	.word	0x000006f0
        /*0188*/ 	.word	0x000000ff
        /*018c*/ 	.word	0x00000020
        /*0190*/ 	.short	0x0100
        /*0192*/ 	.byte	0x04
	.zero		1


	//   ....[9]....
        /*0194*/ 	.word	0x00000700
        /*0198*/ 	.word	0x000000ff
        /*019c*/ 	.word	0x00000088
        /*01a0*/ 	.short	0x0100
        /*01a2*/ 	.byte	0x04
	.zero		1


	//   ....[10]....
        /*01a4*/ 	.word	0x00000710
        /*01a8*/ 	.word	0x000000ff
        /*01ac*/ 	.word	0x00000028
        /*01b0*/ 	.short	0x0100
        /*01b2*/ 	.byte	0x04
	.zero		1


	//   ....[11]....
        /*01b4*/ 	.word	0x00000720
        /*01b8*/ 	.word	0x000000ff
        /*01bc*/ 	.word	0x00000090
        /*01c0*/ 	.short	0x0100
        /*01c2*/ 	.byte	0x04
	.zero		1


	//   ....[12]....
        /*01c4*/ 	.word	0x00000730
        /*01c8*/ 	.word	0x000000ff
        /*01cc*/ 	.word	0x00000030
        /*01d0*/ 	.short	0x0100
        /*01d2*/ 	.byte	0x04
	.zero		1


	//   ....[13]....
        /*01d4*/ 	.word	0x00000740
        /*01d8*/ 	.word	0x000000ff
        /*01dc*/ 	.word	0x00000098
        /*01e0*/ 	.short	0x0100
        /*01e2*/ 	.byte	0x04
	.zero		1


	//   ....[14]....
        /*01e4*/ 	.word	0x00000750
        /*01e8*/ 	.word	0x000000ff
        /*01ec*/ 	.word	0x00000038
        /*01f0*/ 	.short	0x0100
        /*01f2*/ 	.byte	0x04
	.zero		1


	//   ....[15]....
        /*01f4*/ 	.word	0x00000760
        /*01f8*/ 	.word	0x000000ff
        /*01fc*/ 	.word	0x000000a0
        /*0200*/ 	.short	0x0100
        /*0202*/ 	.byte	0x04
	.zero		1


	//   ....[16]....
        /*0204*/ 	.word	0x00000770
        /*0208*/ 	.word	0x000000ff
        /*020c*/ 	.word	0x00000040
        /*0210*/ 	.short	0x0100
        /*0212*/ 	.byte	0x04
	.zero		1


	//   ....[17]....
        /*0214*/ 	.word	0x00000780
        /*0218*/ 	.word	0x000000ff
        /*021c*/ 	.word	0x000000a8
        /*0220*/ 	.short	0x0100
        /*0222*/ 	.byte	0x04
	.zero		1


	//   ....[18]....
        /*0224*/ 	.word	0x00000790
        /*0228*/ 	.word	0x000000ff
        /*022c*/ 	.word	0x00000048
        /*0230*/ 	.short	0x0100
        /*0232*/ 	.byte	0x04
	.zero		1


	//   ....[19]....
        /*0234*/ 	.word	0x000007a0
        /*0238*/ 	.word	0x000000ff
        /*023c*/ 	.word	0x000000b0
        /*0240*/ 	.short	0x0100
        /*0242*/ 	.byte	0x04
	.zero		1


	//   ....[20]....
        /*0244*/ 	.word	0x000007b0
        /*0248*/ 	.word	0x000000ff
        /*024c*/ 	.word	0x00000050
        /*0250*/ 	.short	0x0100
        /*0252*/ 	.byte	0x04
	.zero		1


	//   ....[21]....
        /*0254*/ 	.word	0x000007c0
        /*0258*/ 	.word	0x000000ff
        /*025c*/ 	.word	0x000000b8
        /*0260*/ 	.short	0x0100
        /*0262*/ 	.byte	0x04
	.zero		1


	//   ....[22]....
        /*0264*/ 	.word	0x000007d0
        /*0268*/ 	.word	0x000000ff
        /*026c*/ 	.word	0x00000058
        /*0270*/ 	.short	0x0100
        /*0272*/ 	.byte	0x04
	.zero		1


	//   ....[23]....
        /*0274*/ 	.word	0x000007e0
        /*0278*/ 	.word	0x000000ff
        /*027c*/ 	.word	0x000000c0
        /*0280*/ 	.short	0x0100
        /*0282*/ 	.byte	0x04
	.zero		1


	//   ....[24]....
        /*0284*/ 	.word	0x000007f0
        /*0288*/ 	.word	0x000000ff
        /*028c*/ 	.word	0x00000060
        /*0290*/ 	.short	0x0100
        /*0292*/ 	.byte	0x04
	.zero		1


	//   ....[25]....
        /*0294*/ 	.word	0x00000800
        /*0298*/ 	.word	0x000000ff
        /*029c*/ 	.word	0x000000c8
        /*02a0*/ 	.short	0x0100
        /*02a2*/ 	.byte	0x04
	.zero		1


	//   ....[26]....
        /*02a4*/ 	.word	0x00000930
        /*02a8*/ 	.word	0x000000ff
        /*02ac*/ 	.word	0x000000d0
        /*02b0*/ 	.short	0x0100
        /*02b2*/ 	.byte	0x04
	.zero		1


	//   ....[27]....
        /*02b4*/ 	.word	0x00000940
        /*02b8*/ 	.word	0x000000ff
        /*02bc*/ 	.word	0x000000e0
        /*02c0*/ 	.short	0x0100
        /*02c2*/ 	.byte	0x04
	.zero		1


	//   ....[28]....
        /*02c4*/ 	.word	0x00000950
        /*02c8*/ 	.word	0x000000ff
        /*02cc*/ 	.word	0x000000d8
        /*02d0*/ 	.short	0x0100
        /*02d2*/ 	.byte	0x04
	.zero		1


	//   ....[29]....
        /*02d4*/ 	.word	0x00000960
        /*02d8*/ 	.word	0x000000ff
        /*02dc*/ 	.word	0x000000e8
        /*02e0*/ 	.short	0x0100
        /*02e2*/ 	.byte	0x04
	.zero		1


	//   ....[30]....
        /*02e4*/ 	.word	0x00000a40
        /*02e8*/ 	.word	0x000000ff
        /*02ec*/ 	.word	0x000000f0
        /*02f0*/ 	.short	0x0100
        /*02f2*/ 	.byte	0x06
	.zero		1


	//   ....[31]....
        /*02f4*/ 	.word	0x00000a50
        /*02f8*/ 	.word	0x000000ff
        /*02fc*/ 	.word	0x000000f8
        /*0300*/ 	.short	0x0100
        /*0302*/ 	.byte	0x06
	.zero		1


	//   ....[32]....
        /*0304*/ 	.word	0x00000b80
        /*0308*/ 	.word	0x000000ff
        /*030c*/ 	.word	0x00000100
        /*0310*/ 	.short	0x0100
        /*0312*/ 	.byte	0x06
	.zero		1


	//   ....[33]....
        /*0314*/ 	.word	0x00000b90
        /*0318*/ 	.word	0x000000ff
        /*031c*/ 	.word	0x00000110
        /*0320*/ 	.short	0x0100
        /*0322*/ 	.byte	0x06
	.zero		1


	//   ....[34]....
        /*0324*/ 	.word	0x00000ba0
        /*0328*/ 	.word	0x000000ff
        /*032c*/ 	.word	0x00000108
        /*0330*/ 	.short	0x0100
        /*0332*/ 	.byte	0x06
	.zero		1


	//   ....[35]....
        /*0334*/ 	.word	0x00000bb0
        /*0338*/ 	.word	0x000000ff
        /*033c*/ 	.word	0x00000118
        /*0340*/ 	.short	0x0100
        /*0342*/ 	.byte	0x06
	.zero		1


	//   ....[36]....
        /*0344*/ 	.word	0x00000cd0
        /*0348*/ 	.word	0x000000ff
        /*034c*/ 	.word	0x00000120
        /*0350*/ 	.short	0x0100
        /*0352*/ 	.byte	0x04
	.zero		1


	//   ....[37]....
        /*0354*/ 	.word	0x00000ce0
        /*0358*/ 	.word	0x000000ff
        /*035c*/ 	.word	0x00000140
        /*0360*/ 	.short	0x0100
        /*0362*/ 	.byte	0x04
	.zero		1


	//   ....[38]....
        /*0364*/ 	.word	0x00000cf0
        /*0368*/ 	.word	0x000000ff
        /*036c*/ 	.word	0x00000128
        /*0370*/ 	.short	0x0100
        /*0372*/ 	.byte	0x04
	.zero		1


	//   ....[39]....
        /*0374*/ 	.word	0x00000d00
        /*0378*/ 	.word	0x000000ff
        /*037c*/ 	.word	0x00000148
        /*0380*/ 	.short	0x0100
        /*0382*/ 	.byte	0x04
	.zero		1


	//   ....[40]....
        /*0384*/ 	.word	0x00000d10
        /*0388*/ 	.word	0x000000ff
        /*038c*/ 	.word	0x00000130
        /*0390*/ 	.short	0x0100
        /*0392*/ 	.byte	0x04
	.zero		1


	//   ....[41]....
        /*0394*/ 	.word	0x00000d20
        /*0398*/ 	.word	0x000000ff
        /*039c*/ 	.word	0x00000150
        /*03a0*/ 	.short	0x0100
        /*03a2*/ 	.byte	0x04
	.zero		1


	//   ....[42]....
        /*03a4*/ 	.word	0x00000d30
        /*03a8*/ 	.word	0x000000ff
        /*03ac*/ 	.word	0x00000138
        /*03b0*/ 	.short	0x0100
        /*03b2*/ 	.byte	0x04
	.zero		1


	//   ....[43]....
        /*03b4*/ 	.word	0x00000d40
        /*03b8*/ 	.word	0x000000ff
        /*03bc*/ 	.word	0x00000158
        /*03c0*/ 	.short	0x0100
        /*03c2*/ 	.byte	0x04
	.zero		1


	//   ....[44]....
        /*03c4*/ 	.word	0x00000e30
        /*03c8*/ 	.word	0x000000ff
        /*03cc*/ 	.word	0x00000160
        /*03d0*/ 	.short	0x0100
        /*03d2*/ 	.byte	0x04
	.zero		1


	//   ....[45]....
        /*03d4*/ 	.word	0x00000e40
        /*03d8*/ 	.word	0x000000ff
        /*03dc*/ 	.word	0x00000170
        /*03e0*/ 	.short	0x0100
        /*03e2*/ 	.byte	0x04
	.zero		1


	//   ....[46]....
        /*03e4*/ 	.word	0x00000e50
        /*03e8*/ 	.word	0x000000ff
        /*03ec*/ 	.word	0x00000168
        /*03f0*/ 	.short	0x0100
        /*03f2*/ 	.byte	0x04
	.zero		1


	//   ....[47]....
        /*03f4*/ 	.word	0x00000e60
        /*03f8*/ 	.word	0x000000ff
        /*03fc*/ 	.word	0x00000178
        /*0400*/ 	.short	0x0100
        /*0402*/ 	.byte	0x04
	.zero		1


	//   ....[48]....
        /*0404*/ 	.word	0x00000f60
        /*0408*/ 	.word	0x000000ff
        /*040c*/ 	.word	0x00000180
        /*0410*/ 	.short	0x0100
        /*0412*/ 	.byte	0x06
	.zero		1


	//   ....[49]....
        /*0414*/ 	.word	0x00001b10
        /*0418*/ 	.word	0x00000003
        /*041c*/ 	.word	0x00000170
        /*0420*/ 	.short	0x010a
        /*0422*/ 	.byte	0xff
	.zero		1


	//   ....[50]....
        /*0424*/ 	.word	0x00001b40
        /*0428*/ 	.word	0x00000003
        /*042c*/ 	.word	0x00000160
        /*0430*/ 	.short	0x0101
        /*0432*/ 	.byte	0xff
	.zero		1


	//   ....[51]....
        /*0434*/ 	.word	0x00001c00
        /*0438*/ 	.word	0x000000ff
        /*043c*/ 	.word	0x00000068
        /*0440*/ 	.short	0x010a
        /*0442*/ 	.byte	0x04
	.zero		1


	//   ....[52]....
        /*0444*/ 	.word	0x00001cd0
        /*0448*/ 	.word	0x000000ff
        /*044c*/ 	.word	0x00000068
        /*0450*/ 	.short	0x010a
        /*0452*/ 	.byte	0x21
	.zero		1


	//   ....[53]....
        /*0454*/ 	.word	0x00001e80
        /*0458*/ 	.word	0x000000ff
        /*045c*/ 	.word	0x00000068
        /*0460*/ 	.short	0x010a
        /*0462*/ 	.byte	0x05
	.zero		1


	//   ....[54]....
        /*0464*/ 	.word	0x00001f90
        /*0468*/ 	.word	0x000000ff
        /*046c*/ 	.word	0x000000f8
        /*0470*/ 	.short	0x0101
        /*0472*/ 	.byte	0x06
	.zero		1


	//   ....[55]....
        /*0474*/ 	.word	0x00001fb0
        /*0478*/ 	.word	0x000000ff
        /*047c*/ 	.word	0x00000068
        /*0480*/ 	.short	0x010a
        /*0482*/ 	.byte	0x04
	.zero		1


	//   ....[56]....
        /*0484*/ 	.word	0x00002030
        /*0488*/ 	.word	0x000000ff
        /*048c*/ 	.word	0x00000068
        /*0490*/ 	.short	0x010a
        /*0492*/ 	.byte	0x11
	.zero		1


	//   ....[57]....
        /*0494*/ 	.word	0x000021c0
        /*0498*/ 	.word	0x000000ff
        /*049c*/ 	.word	0x00000068
        /*04a0*/ 	.short	0x010a
        /*04a2*/ 	.byte	0x05
	.zero		1


	//   ....[58]....
        /*04a4*/ 	.word	0x00002320
        /*04a8*/ 	.word	0x00000003
        /*04ac*/ 	.word	0x00000100
        /*04b0*/ 	.short	0x010a
        /*04b2*/ 	.byte	0xff
	.zero		1


	//   ....[59]....
        /*04b4*/ 	.word	0x00002470
        /*04b8*/ 	.word	0x00000000
        /*04bc*/ 	.word	0x00000000
        /*04c0*/ 	.short	0x0101
        /*04c2*/ 	.byte	0xff
	.zero		1


	//   ....[60]....
        /*04c4*/ 	.word	0x00002a20
        /*04c8*/ 	.word	0x000000ff
        /*04cc*/ 	.word	0x00000000
        /*04d0*/ 	.short	0x010a
        /*04d2*/ 	.byte	0x04
	.zero		1


	//   ....[61]....
        /*04d4*/ 	.word	0x00002ab0
        /*04d8*/ 	.word	0x000000ff
        /*04dc*/ 	.word	0x00000000
        /*04e0*/ 	.short	0x010a
        /*04e2*/ 	.byte	0x05
	.zero		1


	//   ....[62]....
        /*04e4*/ 	.word	0x00002b40
        /*04e8*/ 	.word	0x000000ff
        /*04ec*/ 	.word	0x00000000
        /*04f0*/ 	.short	0x010a
        /*04f2*/ 	.byte	0x05
	.zero		1


	//   ....[63]....
        /*04f4*/ 	.word	0x00002bd0
        /*04f8*/ 	.word	0x000000ff
        /*04fc*/ 	.word	0x00000000
        /*0500*/ 	.short	0x010a
        /*0502*/ 	.byte	0x05
	.zero		1


	//   ....[64]....
        /*0504*/ 	.word	0x00002c60
        /*0508*/ 	.word	0x000000ff
        /*050c*/ 	.word	0x00000000
        /*0510*/ 	.short	0x010a
        /*0512*/ 	.byte	0x05
	.zero		1


	//   ....[65]....
        /*0514*/ 	.word	0x00002cf0
        /*0518*/ 	.word	0x000000ff
        /*051c*/ 	.word	0x00000000
        /*0520*/ 	.short	0x010a
        /*0522*/ 	.byte	0x05
	.zero		1


	//   ....[66]....
        /*0524*/ 	.word	0x00002d80
        /*0528*/ 	.word	0x000000ff
        /*052c*/ 	.word	0x00000000
        /*0530*/ 	.short	0x010a
        /*0532*/ 	.byte	0x05
	.zero		1


	//   ....[67]....
        /*0534*/ 	.word	0x00002e10
        /*0538*/ 	.word	0x000000ff
        /*053c*/ 	.word	0x00000000
        /*0540*/ 	.short	0x010a
        /*0542*/ 	.byte	0x05
	.zero		1


	//   ....[68]....
        /*0544*/ 	.word	0x00002ea0
        /*0548*/ 	.word	0x000000ff
        /*054c*/ 	.word	0x00000000
        /*0550*/ 	.short	0x010a
        /*0552*/ 	.byte	0x05
	.zero		1


	//   ....[69]....
        /*0554*/ 	.word	0x00002f30
        /*0558*/ 	.word	0x000000ff
        /*055c*/ 	.word	0x00000000
        /*0560*/ 	.short	0x010a
        /*0562*/ 	.byte	0x05
	.zero		1


	//   ....[70]....
        /*0564*/ 	.word	0x00002fc0
        /*0568*/ 	.word	0x000000ff
        /*056c*/ 	.word	0x00000000
        /*0570*/ 	.short	0x010a
        /*0572*/ 	.byte	0x05
	.zero		1


	//   ....[71]....
        /*0574*/ 	.word	0x00003050
        /*0578*/ 	.word	0x000000ff
        /*057c*/ 	.word	0x00000000
        /*0580*/ 	.short	0x010a
        /*0582*/ 	.byte	0x05
	.zero		1


	//   ....[72]....
        /*0584*/ 	.word	0x000030f0
        /*0588*/ 	.word	0x00000000
        /*058c*/ 	.word	0x00000000
        /*0590*/ 	.short	0x010a
        /*0592*/ 	.byte	0xff
	.zero		1


	//   ....[73]....
        /*0594*/ 	.word	0x00003210
        /*0598*/ 	.word	0x00000002
        /*059c*/ 	.word	0x00000160
        /*05a0*/ 	.short	0x010a
        /*05a2*/ 	.byte	0xff
	.zero		1


	//   ....[74]....
        /*05a4*/ 	.word	0x00003270
        /*05a8*/ 	.word	0x00000004
        /*05ac*/ 	.word	0x00000000
        /*05b0*/ 	.short	0x0101
        /*05b2*/ 	.byte	0xff
	.zero		1


	//   ....[75]....
        /*05b4*/ 	.word	0x00003290
        /*05b8*/ 	.word	0x000000ff
        /*05bc*/ 	.word	0x00000110
        /*05c0*/ 	.short	0x010a
        /*05c2*/ 	.byte	0x04
	.zero		1


	//   ....[76]....
        /*05c4*/ 	.word	0x000033b0
        /*05c8*/ 	.word	0x00000002
        /*05cc*/ 	.word	0x00000100
        /*05d0*/ 	.short	0x010a
        /*05d2*/ 	.byte	0xff
	.zero		1


	//   ....[77]....
        /*05d4*/ 	.word	0x000034c0
        /*05d8*/ 	.word	0x00000002
        /*05dc*/ 	.word	0x00000000
        /*05e0*/ 	.short	0x0101
        /*05e2*/ 	.byte	0xff
	.zero		1


	//   ....[78]....
        /*05e4*/ 	.word	0x00003550
        /*05e8*/ 	.word	0x000000ff
        /*05ec*/ 	.word	0x00000110
        /*05f0*/ 	.short	0x0106
        /*05f2*/ 	.byte	0x04
	.zero		1


	//   ....[79]....
        /*05f4*/ 	.word	0x00003570
        /*05f8*/ 	.word	0x000000ff
        /*05fc*/ 	.word	0x00000110
        /*0600*/ 	.short	0x010a
        /*0602*/ 	.byte	0x04
	.zero		1


	//   ....[80]....
        /*0604*/ 	.word	0x00003600
        /*0608*/ 	.word	0x000000ff
        /*060c*/ 	.word	0x00000110
        /*0610*/ 	.short	0x0106
        /*0612*/ 	.byte	0x07
	.zero		1


	//   ....[81]....
        /*0614*/ 	.word	0x00003640
        /*0618*/ 	.word	0x00000000
        /*061c*/ 	.word	0x00000110
        /*0620*/ 	.short	0x010a
        /*0622*/ 	.byte	0xff
	.zero		1


	//   ....[82]....
        /*0624*/ 	.word	0x00003880
        /*0628*/ 	.word	0x000000ff
        /*062c*/ 	.word	0x00000008
        /*0630*/ 	.short	0x010a
        /*0632*/ 	.byte	0x05
	.zero		1


	//   ....[83]....
        /*0634*/ 	.word	0x000038a0
        /*0638*/ 	.word	0x000000ff
        /*063c*/ 	.word	0x00000008
        /*0640*/ 	.short	0x010a
        /*0642*/ 	.byte	0x05
	.zero		1


	//   ....[84]....
        /*0644*/ 	.word	0x00003a30
        /*0648*/ 	.word	0x000000ff
        /*064c*/ 	.word	0x00000008
        /*0650*/ 	.short	0x010a
        /*0652*/ 	.byte	0x05
	.zero		1


	//   ....[85]....
        /*0654*/ 	.word	0x00003a50
        /*0658*/ 	.word	0x000000ff
        /*065c*/ 	.word	0x00000008
        /*0660*/ 	.short	0x010a
        /*0662*/ 	.byte	0x05
	.zero		1


	//   ....[86]....
        /*0664*/ 	.word	0x00003b10
        /*0668*/ 	.word	0x000000ff
        /*066c*/ 	.word	0x00000000
        /*0670*/ 	.short	0x0101
        /*0672*/ 	.byte	0x04
	.zero		1


	//   ....[87]....
        /*0674*/ 	.word	0x00003e50
        /*0678*/ 	.word	0x00000000
        /*067c*/ 	.word	0x00000100
        /*0680*/ 	.short	0x010a
        /*0682*/ 	.byte	0xff
	.zero		1


	//   ....[88]....
        /*0684*/ 	.word	0x00003f10
        /*0688*/ 	.word	0x00000000
        /*068c*/ 	.word	0x00000000
        /*0690*/ 	.short	0x0101
        /*0692*/ 	.byte	0xff
	.zero		1


	//   ....[89]....
        /*0694*/ 	.word	0x00003fd0
        /*0698*/ 	.word	0x000000ff
        /*069c*/ 	.word	0x00000000
        /*06a0*/ 	.short	0x010a
        /*06a2*/ 	.byte	0x04
	.zero		1


	//   ....[90]....
        /*06a4*/ 	.word	0x00003fe0
        /*06a8*/ 	.word	0x000000ff
        /*06ac*/ 	.word	0x00000140
        /*06b0*/ 	.short	0x010a
        /*06b2*/ 	.byte	0x1f
	.zero		1


	//   ....[91]....
        /*06b4*/ 	.word	0x00004090
        /*06b8*/ 	.word	0x000000ff
        /*06bc*/ 	.word	0x00000000
        /*06c0*/ 	.short	0x010a
        /*06c2*/ 	.byte	0x05
	.zero		1


	//   ....[92]....
        /*06c4*/ 	.word	0x000041c0
        /*06c8*/ 	.word	0x000000ff
        /*06cc*/ 	.word	0x00000000
        /*06d0*/ 	.short	0x010a
        /*06d2*/ 	.byte	0x04
	.zero		1


	//   ....[93]....
        /*06d4*/ 	.word	0x000044c0
        /*06d8*/ 	.word	0x000000ff
        /*06dc*/ 	.word	0x00000000
        /*06e0*/ 	.short	0x010a
        /*06e2*/ 	.byte	0x04
	.zero		1


	//   ....[94]....
        /*06e4*/ 	.word	0x00004550
        /*06e8*/ 	.word	0x000000ff
        /*06ec*/ 	.word	0x00000000
        /*06f0*/ 	.short	0x010a
        /*06f2*/ 	.byte	0x05
	.zero		1


	//   ....[95]....
        /*06f4*/ 	.word	0x000045e0
        /*06f8*/ 	.word	0x000000ff
        /*06fc*/ 	.word	0x00000000
        /*0700*/ 	.short	0x010a
        /*0702*/ 	.byte	0x05
	.zero		1


	//   ....[96]....
        /*0704*/ 	.word	0x00004680
        /*0708*/ 	.word	0x00000000
        /*070c*/ 	.word	0x00000000
        /*0710*/ 	.short	0x010a
        /*0712*/ 	.byte	0xff
	.zero		1


	//   ....[97]....
        /*0714*/ 	.word	0x000046c0
        /*0718*/ 	.word	0x00000000
        /*071c*/ 	.word	0x00000000
        /*0720*/ 	.short	0x010a
        /*0722*/ 	.byte	0xff
	.zero		1


	//   ....[98]....
        /*0724*/ 	.word	0x00004730
        /*0728*/ 	.word	0x000000ff
        /*072c*/ 	.word	0x00000000
        /*0730*/ 	.short	0x0101
        /*0732*/ 	.byte	0x04
	.zero		1


	//   ....[99]....
        /*0734*/ 	.word	0x00004770
        /*0738*/ 	.word	0x000000ff
        /*073c*/ 	.word	0x00000180
        /*0740*/ 	.short	0x010a
        /*0742*/ 	.byte	0x1a
	.zero		1


	//   ....[100]....
        /*0744*/ 	.word	0x000047c0
        /*0748*/ 	.word	0x000000ff
        /*074c*/ 	.word	0x00000000
        /*0750*/ 	.short	0x0101
        /*0752*/ 	.byte	0x04
	.zero		1


	//   ....[101]....
        /*0754*/ 	.word	0x00004c40
        /*0758*/ 	.word	0x0000000c
        /*075c*/ 	.word	0x00000100
        /*0760*/ 	.short	0x010a
        /*0762*/ 	.byte	0xff
	.zero		1


	//   ....[102]....
        /*0764*/ 	.word	0x00004db0
        /*0768*/ 	.word	0x00000000
        /*076c*/ 	.word	0x00000000
        /*0770*/ 	.short	0x0101
        /*0772*/ 	.byte	0xff
	.zero		1


	//   ....[103]....
        /*0774*/ 	.word	0x00005240
        /*0778*/ 	.word	0x000000ff
        /*077c*/ 	.word	0x000000f8
        /*0780*/ 	.short	0x010a
        /*0782*/ 	.byte	0x15
	.zero		1


	//   ....[104]....
        /*0784*/ 	.word	0x000053c0
        /*0788*/ 	.word	0x000000ff
        /*078c*/ 	.word	0x000000e0
        /*0790*/ 	.short	0x010a
        /*0792*/ 	.byte	0x15
	.zero		1


	//   ....[105]....
        /*0794*/ 	.word	0x000055b0
        /*0798*/ 	.word	0x000000ff
        /*079c*/ 	.word	0x000000d0
        /*07a0*/ 	.short	0x010b
        /*07a2*/ 	.byte	0x15
	.zero		1


	//   ....[106]....
        /*07a4*/ 	.word	0x000055c0
        /*07a8*/ 	.word	0x000000ff
        /*07ac*/ 	.word	0x00000000
        /*07b0*/ 	.short	0x0101
        /*07b2*/ 	.byte	0x06
	.zero		1


	//   ....[107]....
        /*07b4*/ 	.word	0x000055d0
        /*07b8*/ 	.word	0x000000ff
        /*07bc*/ 	.word	0x000000e8
        /*07c0*/ 	.short	0x010a
        /*07c2*/ 	.byte	0x15
	.zero		1


	//   ....[108]....
        /*07c4*/ 	.word	0x00005810
        /*07c8*/ 	.word	0x000000ff
        /*07cc*/ 	.word	0x000000d8
        /*07d0*/ 	.short	0x010b
        /*07d2*/ 	.byte	0x15
	.zero		1


	//   ....[109]....
        /*07d4*/ 	.word	0x00005820
        /*07d8*/ 	.word	0x000000ff
        /*07dc*/ 	.word	0x00000000
        /*07e0*/ 	.short	0x0101
        /*07e2*/ 	.byte	0x25
	.zero		1


	//   ....[110]....
        /*07e4*/ 	.word	0x00005860
        /*07e8*/ 	.word	0x000000ff
        /*07ec*/ 	.word	0x000000e0
        /*07f0*/ 	.short	0x010a
        /*07f2*/ 	.byte	0x15
	.zero		1


	//   ....[111]....
        /*07f4*/ 	.word	0x000058a0
        /*07f8*/ 	.word	0x00000000
        /*07fc*/ 	.word	0x000000e8
        /*0800*/ 	.short	0x010a
        /*0802*/ 	.byte	0xff
	.zero		1


	//   ....[112]....
        /*0804*/ 	.word	0x00005ba0
        /*0808*/ 	.word	0x00000003
        /*080c*/ 	.word	0x00000100
        /*0810*/ 	.short	0x010a
        /*0812*/ 	.byte	0xff
	.zero		1


	//   ....[113]....
        /*0814*/ 	.word	0x00005d20
        /*0818*/ 	.word	0x00000000
        /*081c*/ 	.word	0x00000000
        /*0820*/ 	.short	0x0101
        /*0822*/ 	.byte	0xff
	.zero		1


	//   ....[114]....
        /*0824*/ 	.word	0x00006830
        /*0828*/ 	.word	0x00000003
        /*082c*/ 	.word	0x000000d0
        /*0830*/ 	.short	0x010a
        /*0832*/ 	.byte	0xff
	.zero		1


	//   ....[115]....
        /*0834*/ 	.word	0x00006870
        /*0838*/ 	.word	0x0000005a
        /*083c*/ 	.word	0x00000120
        /*0840*/ 	.short	0x010a
        /*0842*/ 	.byte	0xff
	.zero		1


	//   ....[116]....
        /*0844*/ 	.word	0x000069a0
        /*0848*/ 	.word	0x00000003
        /*084c*/ 	.word	0x000000d0
        /*0850*/ 	.short	0x010a
        /*0852*/ 	.byte	0xff
	.zero		1


	//   ....[117]....
        /*0854*/ 	.word	0x00006ae0
        /*0858*/ 	.word	0x00000000
        /*085c*/ 	.word	0x00000000
        /*0860*/ 	.short	0x0101
        /*0862*/ 	.byte	0xff
	.zero		1


	//   ....[118]....
        /*0864*/ 	.word	0x00006b40
        /*0868*/ 	.word	0x0000005a
        /*086c*/ 	.word	0x00000120
        /*0870*/ 	.short	0x010a
        /*0872*/ 	.byte	0xff
	.zero		1


	//   ....[119]....
        /*0874*/ 	.word	0x000076f0
        /*0878*/ 	.word	0x0000006d
        /*087c*/ 	.word	0x000000d0
        /*0880*/ 	.short	0x010a
        /*0882*/ 	.byte	0xff
	.zero		1


	//   ....[120]....
        /*0884*/ 	.word	0x000077b0
        /*0888*/ 	.word	0x0000006d
        /*088c*/ 	.word	0x000000d0
        /*0890*/ 	.short	0x010a
        /*0892*/ 	.byte	0xff
	.zero		1


	//   ....[121]....
        /*0894*/ 	.word	0x000078f0
        /*0898*/ 	.word	0x00000002
        /*089c*/ 	.word	0x00000000
        /*08a0*/ 	.short	0x0101
        /*08a2*/ 	.byte	0xff
	.zero		1


	//   ....[122]....
        /*08a4*/ 	.word	0x00007bd0
        /*08a8*/ 	.word	0x0000005a
        /*08ac*/ 	.word	0x00000000
        /*08b0*/ 	.short	0x0101
        /*08b2*/ 	.byte	0xff
	.zero		1


	//   ....[123]....
        /*08b4*/ 	.word	0x000085a0
        /*08b8*/ 	.word	0x00000003
        /*08bc*/ 	.word	0x00000170
        /*08c0*/ 	.short	0x010a
        /*08c2*/ 	.byte	0xff
	.zero		1


	//   ....[124]....
        /*08c4*/ 	.word	0x00008600
        /*08c8*/ 	.word	0x00000000
        /*08cc*/ 	.word	0x00000068
        /*08d0*/ 	.short	0x010a
        /*08d2*/ 	.byte	0xff
	.zero		1


	//   ....[125]....
        /*08d4*/ 	.word	0x00008660
        /*08d8*/ 	.word	0x00000000
        /*08dc*/ 	.word	0x00000068
        /*08e0*/ 	.short	0x010a
        /*08e2*/ 	.byte	0xff
	.zero		1


	//   ....[126]....
        /*08e4*/ 	.word	0x000086b0
        /*08e8*/ 	.word	0x00000003
        /*08ec*/ 	.word	0x00000100
        /*08f0*/ 	.short	0x010a
        /*08f2*/ 	.byte	0xff
	.zero		1


	//   ....[127]....
        /*08f4*/ 	.word	0x00008710
        /*08f8*/ 	.word	0x00000000
        /*08fc*/ 	.word	0x00000000
        /*0900*/ 	.short	0x010a
        /*0902*/ 	.byte	0xff
	.zero		1


	//   ....[128]....
        /*0904*/ 	.word	0x00008770
        /*0908*/ 	.word	0x00000000
        /*090c*/ 	.word	0x00000000
        /*0910*/ 	.short	0x010a
        /*0912*/ 	.byte	0xff
	.zero		1


	//   ....[129]....
        /*0914*/ 	.word	0x000087d0
        /*0918*/ 	.word	0x00000000
        /*091c*/ 	.word	0x00000000
        /*0920*/ 	.short	0x010a
        /*0922*/ 	.byte	0xff
	.zero		1


	//   ....[130]....
        /*0924*/ 	.word	0x00008830
        /*0928*/ 	.word	0x00000000
        /*092c*/ 	.word	0x00000000
        /*0930*/ 	.short	0x010a
        /*0932*/ 	.byte	0xff
	.zero		1


	//   ....[131]....
        /*0934*/ 	.word	0x00008890
        /*0938*/ 	.word	0x00000000
        /*093c*/ 	.word	0x00000000
        /*0940*/ 	.short	0x010a
        /*0942*/ 	.byte	0xff
	.zero		1


	//   ....[132]....
        /*0944*/ 	.word	0x000088f0
        /*0948*/ 	.word	0x00000000
        /*094c*/ 	.word	0x00000000
        /*0950*/ 	.short	0x010a
        /*0952*/ 	.byte	0xff
	.zero		1


	//   ....[133]....
        /*0954*/ 	.word	0x00008950
        /*0958*/ 	.word	0x00000000
        /*095c*/ 	.word	0x00000000
        /*0960*/ 	.short	0x010a
        /*0962*/ 	.byte	0xff
	.zero		1


	//   ....[134]....
        /*0964*/ 	.word	0x000089b0
        /*0968*/ 	.word	0x00000000
        /*096c*/ 	.word	0x00000000
        /*0970*/ 	.short	0x010a
        /*0972*/ 	.byte	0xff
	.zero		1


	//   ....[135]....
        /*0974*/ 	.word	0x00008a10
        /*0978*/ 	.word	0x00000000
        /*097c*/ 	.word	0x00000000
        /*0980*/ 	.short	0x010a
        /*0982*/ 	.byte	0xff
	.zero		1


	//   ....[136]....
        /*0984*/ 	.word	0x00008a70
        /*0988*/ 	.word	0x00000000
        /*098c*/ 	.word	0x00000000
        /*0990*/ 	.short	0x010a
        /*0992*/ 	.byte	0xff
	.zero		1


	//   ....[137]....
        /*0994*/ 	.word	0x00008ad0
        /*0998*/ 	.word	0x00000000
        /*099c*/ 	.word	0x00000000
        /*09a0*/ 	.short	0x010a
        /*09a2*/ 	.byte	0xff
	.zero		1


	//   ....[138]....
        /*09a4*/ 	.word	0x00008b30
        /*09a8*/ 	.word	0x00000000
        /*09ac*/ 	.word	0x00000000
        /*09b0*/ 	.short	0x010a
        /*09b2*/ 	.byte	0xff
	.zero		1


	//   ....[139]....
        /*09b4*/ 	.word	0x00008b80
        /*09b8*/ 	.word	0x00000002
        /*09bc*/ 	.word	0x00000160
        /*09c0*/ 	.short	0x010a
        /*09c2*/ 	.byte	0xff
	.zero		1


	//   ....[140]....
        /*09c4*/ 	.word	0x00008be0
        /*09c8*/ 	.word	0x00000002
        /*09cc*/ 	.word	0x00000110
        /*09d0*/ 	.short	0x010a
        /*09d2*/ 	.byte	0xff
	.zero		1


	//   ....[141]....
        /*09d4*/ 	.word	0x00008c30
        /*09d8*/ 	.word	0x00000002
        /*09dc*/ 	.word	0x00000100
        /*09e0*/ 	.short	0x010a
        /*09e2*/ 	.byte	0xff
	.zero		1


	//   ....[142]....
        /*09e4*/ 	.word	0x00008c90
        /*09e8*/ 	.word	0x00000000
        /*09ec*/ 	.word	0x00000110
        /*09f0*/ 	.short	0x010a
        /*09f2*/ 	.byte	0xff
	.zero		1


	//   ....[143]....
        /*09f4*/ 	.word	0x00008cf0
        /*09f8*/ 	.word	0x00000000
        /*09fc*/ 	.word	0x00000008
        /*0a00*/ 	.short	0x010a
        /*0a02*/ 	.byte	0xff
	.zero		1


	//   ....[144]....
        /*0a04*/ 	.word	0x00008dd0
        /*0a08*/ 	.word	0x00000000
        /*0a0c*/ 	.word	0x00000008
        /*0a10*/ 	.short	0x010a
        /*0a12*/ 	.byte	0xff
	.zero		1


	//   ....[145]....
        /*0a14*/ 	.word	0x00008e20
        /*0a18*/ 	.word	0x00000000
        /*0a1c*/ 	.word	0x00000100
        /*0a20*/ 	.short	0x010a
        /*0a22*/ 	.byte	0xff
	.zero		1


	//   ....[146]....
        /*0a24*/ 	.word	0x00008e80
        /*0a28*/ 	.word	0x00000000
        /*0a2c*/ 	.word	0x00000140
        /*0a30*/ 	.short	0x010a
        /*0a32*/ 	.byte	0xff
	.zero		1


	//   ....[147]....
        /*0a34*/ 	.word	0x00008ee0
        /*0a38*/ 	.word	0x00000000
        /*0a3c*/ 	.word	0x00000000
        /*0a40*/ 	.short	0x010a
        /*0a42*/ 	.byte	0xff
	.zero		1


	//   ....[148]....
        /*0a44*/ 	.word	0x00008f40
        /*0a48*/ 	.word	0x00000000
        /*0a4c*/ 	.word	0x00000000
        /*0a50*/ 	.short	0x010a
        /*0a52*/ 	.byte	0xff
	.zero		1


	//   ....[149]....
        /*0a54*/ 	.word	0x00008fa0
        /*0a58*/ 	.word	0x00000000
        /*0a5c*/ 	.word	0x00000000
        /*0a60*/ 	.short	0x010a
        /*0a62*/ 	.byte	0xff
	.zero		1


	//   ....[150]....
        /*0a64*/ 	.word	0x00009000
        /*0a68*/ 	.word	0x00000000
        /*0a6c*/ 	.word	0x00000000
        /*0a70*/ 	.short	0x010a
        /*0a72*/ 	.byte	0xff
	.zero		1


	//   ....[151]....
        /*0a74*/ 	.word	0x00009060
        /*0a78*/ 	.word	0x00000000
        /*0a7c*/ 	.word	0x00000180
        /*0a80*/ 	.short	0x010a
        /*0a82*/ 	.byte	0xff
	.zero		1


	//   ....[152]....
        /*0a84*/ 	.word	0x000090b0
        /*0a88*/ 	.word	0x0000000c
        /*0a8c*/ 	.word	0x00000100
        /*0a90*/ 	.short	0x010a
        /*0a92*/ 	.byte	0xff
	.zero		1


	//   ....[153]....
        /*0a94*/ 	.word	0x00009110
        /*0a98*/ 	.word	0x00000000
        /*0a9c*/ 	.word	0x000000f8
        /*0aa0*/ 	.short	0x010a
        /*0aa2*/ 	.byte	0xff
	.zero		1


	//   ....[154]....
        /*0aa4*/ 	.word	0x00009170
        /*0aa8*/ 	.word	0x00000000
        /*0aac*/ 	.word	0x000000e0
        /*0ab0*/ 	.short	0x010a
        /*0ab2*/ 	.byte	0xff
	.zero		1


	//   ....[155]....
        /*0ab4*/ 	.word	0x000091d0
        /*0ab8*/ 	.word	0x00000000
        /*0abc*/ 	.word	0x000000e8
        /*0ac0*/ 	.short	0x010a
        /*0ac2*/ 	.byte	0xff
	.zero		1


	//   ....[156]....
        /*0ac4*/ 	.word	0x00009230
        /*0ac8*/ 	.word	0x00000000
        /*0acc*/ 	.word	0x000000e0
        /*0ad0*/ 	.short	0x010a
        /*0ad2*/ 	.byte	0xff
	.zero		1


	//   ....[157]....
        /*0ad4*/ 	.word	0x00009280
        /*0ad8*/ 	.word	0x00000003
        /*0adc*/ 	.word	0x00000100
        /*0ae0*/ 	.short	0x010a
        /*0ae2*/ 	.byte	0xff
	.zero		1


	//   ....[158]....
        /*0ae4*/ 	.word	0x000092d0
        /*0ae8*/ 	.word	0x00000003
        /*0aec*/ 	.word	0x000000d0
        /*0af0*/ 	.short	0x010a
        /*0af2*/ 	.byte	0xff
	.zero		1


	//   ....[159]....
        /*0af4*/ 	.word	0x00009320
        /*0af8*/ 	.word	0x0000005a
        /*0afc*/ 	.word	0x00000120
        /*0b00*/ 	.short	0x010a
        /*0b02*/ 	.byte	0xff
	.zero		1


	//   ....[160]....
        /*0b04*/ 	.word	0x00009370
        /*0b08*/ 	.word	0x0000006d
        /*0b0c*/ 	.word	0x000000d0
        /*0b10*/ 	.short	0x010a
        /*0b12*/ 	.byte	0xff
	.zero		1


	//----- nvinfo : EIATTR_NUM_MBARRIERS
	.align		4
.L_47:
        /*0b14*/ 	.byte	0x03, 0x38
        /*0b16*/ 	.short	0x0031


	//----- nvinfo : EIATTR_EXIT_INSTR_OFFSETS
	.align		4
        /*0b18*/ 	.byte	0x04, 0x1c
        /*0b1a*/ 	.short	(.L_49 - .L_48)


	//   ....[0]....
.L_48:
        /*0b1c*/ 	.word	0x00003120


	//   ....[1]....
        /*0b20*/ 	.word	0x00003610


	//   ....[2]....
        /*0b24*/ 	.word	0x00003670


	//   ....[3]....
        /*0b28*/ 	.word	0x000049f0


	//   ....[4]....
        /*0b2c*/ 	.word	0x000058d0


	//   ....[5]....
        /*0b30*/ 	.word	0x00005910


	//   ....[6]....
        /*0b34*/ 	.word	0x00008590


	//----- nvinfo : EIATTR_MAX_THREADS
	.align		4
.L_49:
        /*0b38*/ 	.byte	0x04, 0x05
        /*0b3a*/ 	.short	(.L_51 - .L_50)
.L_50:
        /*0b3c*/ 	.word	0x00000100
        /*0b40*/ 	.word	0x00000001
        /*0b44*/ 	.word	0x00000001


	//----- nvinfo : EIATTR_CRS_STACK_SIZE
	.align		4
.L_51:
        /*0b48*/ 	.byte	0x04, 0x1e
        /*0b4a*/ 	.short	(.L_53 - .L_52)
.L_52:
        /*0b4c*/ 	.word	0x00000000


	//----- nvinfo : EIATTR_CBANK_PARAM_SIZE
	.align		4
.L_53:
        /*0b50*/ 	.byte	0x03, 0x19
        /*0b52*/ 	.short	0x0800


	//----- nvinfo : EIATTR_PARAM_CBANK
	.align		4
        /*0b54*/ 	.byte	0x04, 0x0a
        /*0b56*/ 	.short	(.L_55 - .L_54)
	.align		4
.L_54:
        /*0b58*/ 	.word	index@(.nv.constant0._ZN7cutlass13device_kernelINS_4gemm6kernel13GemmUniversalIN4cute5tupleIJiiiiEEENS1_10collective13CollectiveMmaINS1_35MainloopSm100TmaUmmaWarpSpecializedILi13ELi2ELi4ENS5_IJNS4_1CILi2EEESB_NSA_ILi1EEEEEEEENS5_IJNSA_ILi128EEESF_SF_EEENS_12float_e4m3_tENS5_IJlSC_lEEESH_SI_NS4_8TiledMMAINS4_8MMA_AtomIJNS4_10MMA_TraitsINS4_25SM100_MMA_F8F6F4_2x1SM_SSEJSH_SH_fSF_SF_NS4_17integral_constantINS4_4UMMA5MajorELSP_0EEESQ_NSN_INSO_7ScaleInELSR_0EEESS_EEEEEENS4_6LayoutINS5_IJSC_SC_SC_EEENS5_IJNSA_ILi0EEESX_SX_EEEEENS5_IJNS4_10UnderscoreES10_S10_EEEEENS4_28SM100_TMA_2SM_LOAD_MULTICASTENS4_14ComposedLayoutINS4_7SwizzleILi3ELi4ELi3EEENS4_18smem_ptr_flag_bitsILi8EEENSV_INS5_IJNSA_ILi8EEESF_EEENS5_IJSF_SC_EEEEEEEvNS4_8identityENS4_18SM100_TMA_2SM_LOADES1D_vS1E_EENS_8epilogue10collective18CollectiveEpilogueINS1H_23Sm100TmaWarpSpecializedILi2ELi2ELi32ELb0ELb0EEEJNS5_IJNSA_ILi64EEESF_SF_EEENS5_IJNSV_IS1M_SC_EENSV_INS5_IJNSA_ILi32EEESB_EEENS5_IJSC_S1M_EEEEEEEESH_SI_SH_SI_NS1H_6fusion15FusionCallbacksIS1L_NS1U_17LinearCombinationISH_fSH_fLNS_15FloatRoundStyleE2EEES1N_S1T_JEEENS4_5SM1004TMEM4LOAD26SM100_TMEM_LOAD_32dp32b32xENS4_13SM90_TMA_LOADENS14_INS15_ILi1ELi4ELi3EEES18_NSV_INS5_IJS19_S1P_EEENS5_IJS1P_SC_EEEEEEENS4_39AutoVectorizingCopyWithAssumedAlignmentILi128EEENS4_14SM90_TMA_STOREES29_S2B_S2B_EEEvvEEEEvNT_6ParamsE)
        /*0b5c*/ 	.short	0x0380
        /*0b5e*/ 	.short	0x0800


	//----- nvinfo : EIATTR_SW_WAR
	.align		4
.L_55:
        /*0b60*/ 	.byte	0x04, 0x36
        /*0b62*/ 	.short	(.L_57 - .L_56)
.L_56:
        /*0b64*/ 	.word	0x00000008
.L_57:


//--------------------- .nv.callgraph             --------------------------
	.section	.nv.callgraph,"",@"SHT_CUDA_CALLGRAPH"
	.align	4
	.sectionentsize	8
	.align		4
        /*0000*/ 	.word	0x00000000
	.align		4
        /*0004*/ 	.word	0xffffffff
	.align		4
        /*0008*/ 	.word	index@(_ZN7cutlass13device_kernelINS_4gemm6kernel13GemmUniversalIN4cute5tupleIJiiiiEEENS1_10collective13CollectiveMmaINS1_35MainloopSm100TmaUmmaWarpSpecializedILi13ELi2ELi4ENS5_IJNS4_1CILi2EEESB_NSA_ILi1EEEEEEEENS5_IJNSA_ILi128EEESF_SF_EEENS_12float_e4m3_tENS5_IJlSC_lEEESH_SI_NS4_8TiledMMAINS4_8MMA_AtomIJNS4_10MMA_TraitsINS4_25SM100_MMA_F8F6F4_2x1SM_SSEJSH_SH_fSF_SF_NS4_17integral_constantINS4_4UMMA5MajorELSP_0EEESQ_NSN_INSO_7ScaleInELSR_0EEESS_EEEEEENS4_6LayoutINS5_IJSC_SC_SC_EEENS5_IJNSA_ILi0EEESX_SX_EEEEENS5_IJNS4_10UnderscoreES10_S10_EEEEENS4_28SM100_TMA_2SM_LOAD_MULTICASTENS4_14ComposedLayoutINS4_7SwizzleILi3ELi4ELi3EEENS4_18smem_ptr_flag_bitsILi8EEENSV_INS5_IJNSA_ILi8EEESF_EEENS5_IJSF_SC_EEEEEEEvNS4_8identityENS4_18SM100_TMA_2SM_LOADES1D_vS1E_EENS_8epilogue10collective18CollectiveEpilogueINS1H_23Sm100TmaWarpSpecializedILi2ELi2ELi32ELb0ELb0EEEJNS5_IJNSA_ILi64EEESF_SF_EEENS5_IJNSV_IS1M_SC_EENSV_INS5_IJNSA_ILi32EEESB_EEENS5_IJSC_S1M_EEEEEEEESH_SI_SH_SI_NS1H_6fusion15FusionCallbacksIS1L_NS1U_17LinearCombinationISH_fSH_fLNS_15FloatRoundStyleE2EEES1N_S1T_JEEENS4_5SM1004TMEM4LOAD26SM100_TMEM_LOAD_32dp32b32xENS4_13SM90_TMA_LOADENS14_INS15_ILi1ELi4ELi3EEES18_NSV_INS5_IJS19_S1P_EEENS5_IJS1P_SC_EEEEEEENS4_39AutoVectorizingCopyWithAssumedAlignmentILi128EEENS4_14SM90_TMA_STOREES29_S2B_S2B_EEEvvEEEEvNT_6ParamsE)
	.align		4
        /*000c*/ 	.word	index@(__assertfail)
	.align		4
        /*0010*/ 	.word	0x00000000
	.align		4
        /*0014*/ 	.word	0xfffffffe
	.align		4
        /*0018*/ 	.word	0x00000000
	.align		4
        /*001c*/ 	.word	0xfffffffd
	.align		4
        /*0020*/ 	.word	0x00000000
	.align		4
        /*0024*/ 	.word	0xfffffffc


//--------------------- .nv.constant4             --------------------------
	.section	.nv.constant4,"a",@progbits
	.align	8
	.align		8
.nv.constant4:
        /*0000*/ 	.dword	__assertfail
	.align		8
        /*0008*/ 	.dword	__unnamed_1
	.align		8
        /*0010*/ 	.dword	__unnamed_2
	.align		8
        /*0018*/ 	.dword	_ZN40_INTERNAL_4c03c7d4_4_k_cu_9f2b8048_277224cuda3std3__45__cpo5beginE
	.align		8
        /*0020*/ 	.dword	_ZN40_INTERNAL_4c03c7d4_4_k_cu_9f2b8048_277224cuda3std3__45__cpo3endE
	.align		8
        /*0028*/ 	.dword	_ZN40_INTERNAL_4c03c7d4_4_k_cu_9f2b8048_277224cuda3std3__45__cpo6cbeginE
	.align		8
        /*0030*/ 	.dword	_ZN40_INTERNAL_4c03c7d4_4_k_cu_9f2b8048_277224cuda3std3__45__cpo4cendE
	.align		8
        /*0038*/ 	.dword	_ZN40_INTERNAL_4c03c7d4_4_k_cu_9f2b8048_277224cuda3std3__442_GLOBAL__N__4c03c7d4_4_k_cu_9f2b8048_277226ignoreE
	.align		8
        /*0040*/ 	.dword	_ZN40_INTERNAL_4c03c7d4_4_k_cu_9f2b8048_277224cuda3std3__419piecewise_constructE
	.align		8
        /*0048*/ 	.dword	_ZN40_INTERNAL_4c03c7d4_4_k_cu_9f2b8048_277224cuda3std3__48in_placeE
	.align		8
        /*0050*/ 	.dword	_ZN40_INTERNAL_4c03c7d4_4_k_cu_9f2b8048_277224cuda3std6ranges3__45__cpo4swapE
	.align		8
        /*0058*/ 	.dword	_ZN40_INTERNAL_4c03c7d4_4_k_cu_9f2b8048_277224cuda3std6ranges3__45__cpo9iter_moveE
	.align		8
        /*0060*/ 	.dword	_ZN40_INTERNAL_4c03c7d4_4_k_cu_9f2b8048_277224cute7productE
	.align		8
        /*0068*/ 	.dword	_ZN40_INTERNAL_4c03c7d4_4_k_cu_9f2b8048_277224cute1_E
	.align		8
        /*0070*/ 	.dword	$str$25
	.align		8
        /*0078*/ 	.dword	$str$26
	.align		8
        /*0080*/ 	.dword	$str$27
	.align		8
        /*0088*/ 	.dword	$str$28


//--------------------- .text._ZN7cutlass13device_kernelINS_4gemm6kernel13GemmUniversalIN4cute5tupleIJiiiiEEENS1_10collective13CollectiveMmaINS1_35MainloopSm100TmaUmmaWarpSpecializedILi13ELi2ELi4ENS5_IJNS4_1CILi2EEESB_NSA_ILi1EEEEEEEENS5_IJNSA_ILi128EEESF_SF_EEENS_12float_e4m3_tENS5_IJlSC_lEEESH_SI_NS4_8TiledMMAINS4_8MMA_AtomIJNS4_10MMA_TraitsINS4_25SM100_MMA_F8F6F4_2x1SM_SSEJSH_SH_fSF_SF_NS4_17integral_constantINS4_4UMMA5MajorELSP_0EEESQ_NSN_INSO_7ScaleInELSR_0EEESS_EEEEEENS4_6LayoutINS5_IJSC_SC_SC_EEENS5_IJNSA_ILi0EEESX_SX_EEEEENS5_IJNS4_10UnderscoreES10_S10_EEEEENS4_28SM100_TMA_2SM_LOAD_MULTICASTENS4_14ComposedLayoutINS4_7SwizzleILi3ELi4ELi3EEENS4_18smem_ptr_flag_bitsILi8EEENSV_INS5_IJNSA_ILi8EEESF_EEENS5_IJSF_SC_EEEEEEEvNS4_8identityENS4_18SM100_TMA_2SM_LOADES1D_vS1E_EENS_8epilogue10collective18CollectiveEpilogueINS1H_23Sm100TmaWarpSpecializedILi2ELi2ELi32ELb0ELb0EEEJNS5_IJNSA_ILi64EEESF_SF_EEENS5_IJNSV_IS1M_SC_EENSV_INS5_IJNSA_ILi32EEESB_EEENS5_IJSC_S1M_EEEEEEEESH_SI_SH_SI_NS1H_6fusion15FusionCallbacksIS1L_NS1U_17LinearCombinationISH_fSH_fLNS_15FloatRoundStyleE2EEES1N_S1T_JEEENS4_5SM1004TMEM4LOAD26SM100_TMEM_LOAD_32dp32b32xENS4_13SM90_TMA_LOADENS14_INS15_ILi1ELi4ELi3EEES18_NSV_INS5_IJS19_S1P_EEENS5_IJS1P_SC_EEEEEEENS4_39AutoVectorizingCopyWithAssumedAlignmentILi128EEENS4_14SM90_TMA_STOREES29_S2B_S2B_EEEvvEEEEvNT_6ParamsE --------------------------
	.section	.text._ZN7cutlass13device_kernelINS_4gemm6kernel13GemmUniversalIN4cute5tupleIJiiiiEEENS1_10collective13CollectiveMmaINS1_35MainloopSm100TmaUmmaWarpSpecializedILi13ELi2ELi4ENS5_IJNS4_1CILi2EEESB_NSA_ILi1EEEEEEEENS5_IJNSA_ILi128EEESF_SF_EEENS_12float_e4m3_tENS5_IJlSC_lEEESH_SI_NS4_8TiledMMAINS4_8MMA_AtomIJNS4_10MMA_TraitsINS4_25SM100_MMA_F8F6F4_2x1SM_SSEJSH_SH_fSF_SF_NS4_17integral_constantINS4_4UMMA5MajorELSP_0EEESQ_NSN_INSO_7ScaleInELSR_0EEESS_EEEEEENS4_6LayoutINS5_IJSC_SC_SC_EEENS5_IJNSA_ILi0EEESX_SX_EEEEENS5_IJNS4_10UnderscoreES10_S10_EEEEENS4_28SM100_TMA_2SM_LOAD_MULTICASTENS4_14ComposedLayoutINS4_7SwizzleILi3ELi4ELi3EEENS4_18smem_ptr_flag_bitsILi8EEENSV_INS5_IJNSA_ILi8EEESF_EEENS5_IJSF_SC_EEEEEEEvNS4_8identityENS4_18SM100_TMA_2SM_LOADES1D_vS1E_EENS_8epilogue10collective18CollectiveEpilogueINS1H_23Sm100TmaWarpSpecializedILi2ELi2ELi32ELb0ELb0EEEJNS5_IJNSA_ILi64EEESF_SF_EEENS5_IJNSV_IS1M_SC_EENSV_INS5_IJNSA_ILi32EEESB_EEENS5_IJSC_S1M_EEEEEEEESH_SI_SH_SI_NS1H_6fusion15FusionCallbacksIS1L_NS1U_17LinearCombinationISH_fSH_fLNS_15FloatRoundStyleE2EEES1N_S1T_JEEENS4_5SM1004TMEM4LOAD26SM100_TMEM_LOAD_32dp32b32xENS4_13SM90_TMA_LOADENS14_INS15_ILi1ELi4ELi3EEES18_NSV_INS5_IJS19_S1P_EEENS5_IJS1P_SC_EEEEEEENS4_39AutoVectorizingCopyWithAssumedAlignmentILi128EEENS4_14SM90_TMA_STOREES29_S2B_S2B_EEEvvEEEEvNT_6ParamsE,"ax",@progbits
	.align	128
.text._ZN7cutlass13device_kernelINS_4gemm6kernel13GemmUniversalIN4cute5tupleIJiiiiEEENS1_10collective13CollectiveMmaINS1_35MainloopSm100TmaUmmaWarpSpecializedILi13ELi2ELi4ENS5_IJNS4_1CILi2EEESB_NSA_ILi1EEEEEEEENS5_IJNSA_ILi128EEESF_SF_EEENS_12float_e4m3_tENS5_IJlSC_lEEESH_SI_NS4_8TiledMMAINS4_8MMA_AtomIJNS4_10MMA_TraitsINS4_25SM100_MMA_F8F6F4_2x1SM_SSEJSH_SH_fSF_SF_NS4_17integral_constantINS4_4UMMA5MajorELSP_0EEESQ_NSN_INSO_7ScaleInELSR_0EEESS_EEEEEENS4_6LayoutINS5_IJSC_SC_SC_EEENS5_IJNSA_ILi0EEESX_SX_EEEEENS5_IJNS4_10UnderscoreES10_S10_EEEEENS4_28SM100_TMA_2SM_LOAD_MULTICASTENS4_14ComposedLayoutINS4_7SwizzleILi3ELi4ELi3EEENS4_18smem_ptr_flag_bitsILi8EEENSV_INS5_IJNSA_ILi8EEESF_EEENS5_IJSF_SC_EEEEEEEvNS4_8identityENS4_18SM100_TMA_2SM_LOADES1D_vS1E_EENS_8epilogue10collective18CollectiveEpilogueINS1H_23Sm100TmaWarpSpecializedILi2ELi2ELi32ELb0ELb0EEEJNS5_IJNSA_ILi64EEESF_SF_EEENS5_IJNSV_IS1M_SC_EENSV_INS5_IJNSA_ILi32EEESB_EEENS5_IJSC_S1M_EEEEEEEESH_SI_SH_SI_NS1H_6fusion15FusionCallbacksIS1L_NS1U_17LinearCombinationISH_fSH_fLNS_15FloatRoundStyleE2EEES1N_S1T_JEEENS4_5SM1004TMEM4LOAD26SM100_TMEM_LOAD_32dp32b32xENS4_13SM90_TMA_LOADENS14_INS15_ILi1ELi4ELi3EEES18_NSV_INS5_IJS19_S1P_EEENS5_IJS1P_SC_EEEEEEENS4_39AutoVectorizingCopyWithAssumedAlignmentILi128EEENS4_14SM90_TMA_STOREES29_S2B_S2B_EEEvvEEEEvNT_6ParamsE:
        .type           _ZN7cutlass13device_kernelINS_4gemm6kernel13GemmUniversalIN4cute5tupleIJiiiiEEENS1_10collective13CollectiveMmaINS1_35MainloopSm100TmaUmmaWarpSpecializedILi13ELi2ELi4ENS5_IJNS4_1CILi2EEESB_NSA_ILi1EEEEEEEENS5_IJNSA_ILi128EEESF_SF_EEENS_12float_e4m3_tENS5_IJlSC_lEEESH_SI_NS4_8TiledMMAINS4_8MMA_AtomIJNS4_10MMA_TraitsINS4_25SM100_MMA_F8F6F4_2x1SM_SSEJSH_SH_fSF_SF_NS4_17integral_constantINS4_4UMMA5MajorELSP_0EEESQ_NSN_INSO_7ScaleInELSR_0EEESS_EEEEEENS4_6LayoutINS5_IJSC_SC_SC_EEENS5_IJNSA_ILi0EEESX_SX_EEEEENS5_IJNS4_10UnderscoreES10_S10_EEEEENS4_28SM100_TMA_2SM_LOAD_MULTICASTENS4_14ComposedLayoutINS4_7SwizzleILi3ELi4ELi3EEENS4_18smem_ptr_flag_bitsILi8EEENSV_INS5_IJNSA_ILi8EEESF_EEENS5_IJSF_SC_EEEEEEEvNS4_8identityENS4_18SM100_TMA_2SM_LOADES1D_vS1E_EENS_8epilogue10collective18CollectiveEpilogueINS1H_23Sm100TmaWarpSpecializedILi2ELi2ELi32ELb0ELb0EEEJNS5_IJNSA_ILi64EEESF_SF_EEENS5_IJNSV_IS1M_SC_EENSV_INS5_IJNSA_ILi32EEESB_EEENS5_IJSC_S1M_EEEEEEEESH_SI_SH_SI_NS1H_6fusion15FusionCallbacksIS1L_NS1U_17LinearCombinationISH_fSH_fLNS_15FloatRoundStyleE2EEES1N_S1T_JEEENS4_5SM1004TMEM4LOAD26SM100_TMEM_LOAD_32dp32b32xENS4_13SM90_TMA_LOADENS14_INS15_ILi1ELi4ELi3EEES18_NSV_INS5_IJS19_S1P_EEENS5_IJS1P_SC_EEEEEEENS4_39AutoVectorizingCopyWithAssumedAlignmentILi128EEENS4_14SM90_TMA_STOREES29_S2B_S2B_EEEvvEEEEvNT_6ParamsE,@function
        .size           _ZN7cutlass13device_kernelINS_4gemm6kernel13GemmUniversalIN4cute5tupleIJiiiiEEENS1_10collective13CollectiveMmaINS1_35MainloopSm100TmaUmmaWarpSpecializedILi13ELi2ELi4ENS5_IJNS4_1CILi2EEESB_NSA_ILi1EEEEEEEENS5_IJNSA_ILi128EEESF_SF_EEENS_12float_e4m3_tENS5_IJlSC_lEEESH_SI_NS4_8TiledMMAINS4_8MMA_AtomIJNS4_10MMA_TraitsINS4_25SM100_MMA_F8F6F4_2x1SM_SSEJSH_SH_fSF_SF_NS4_17integral_constantINS4_4UMMA5MajorELSP_0EEESQ_NSN_INSO_7ScaleInELSR_0EEESS_EEEEEENS4_6LayoutINS5_IJSC_SC_SC_EEENS5_IJNSA_ILi0EEESX_SX_EEEEENS5_IJNS4_10UnderscoreES10_S10_EEEEENS4_28SM100_TMA_2SM_LOAD_MULTICASTENS4_14ComposedLayoutINS4_7SwizzleILi3ELi4ELi3EEENS4_18smem_ptr_flag_bitsILi8EEENSV_INS5_IJNSA_ILi8EEESF_EEENS5_IJSF_SC_EEEEEEEvNS4_8identityENS4_18SM100_TMA_2SM_LOADES1D_vS1E_EENS_8epilogue10collective18CollectiveEpilogueINS1H_23Sm100TmaWarpSpecializedILi2ELi2ELi32ELb0ELb0EEEJNS5_IJNSA_ILi64EEESF_SF_EEENS5_IJNSV_IS1M_SC_EENSV_INS5_IJNSA_ILi32EEESB_EEENS5_IJSC_S1M_EEEEEEEESH_SI_SH_SI_NS1H_6fusion15FusionCallbacksIS1L_NS1U_17LinearCombinationISH_fSH_fLNS_15FloatRoundStyleE2EEES1N_S1T_JEEENS4_5SM1004TMEM4LOAD26SM100_TMEM_LOAD_32dp32b32xENS4_13SM90_TMA_LOADENS14_INS15_ILi1ELi4ELi3EEES18_NSV_INS5_IJS19_S1P_EEENS5_IJS1P_SC_EEEEEEENS4_39AutoVectorizingCopyWithAssumedAlignmentILi128EEENS4_14SM90_TMA_STOREES29_S2B_S2B_EEEvvEEEEvNT_6ParamsE,(.L_x_191 - _ZN7cutlass13device_kernelINS_4gemm6kernel13GemmUniversalIN4cute5tupleIJiiiiEEENS1_10collective13CollectiveMmaINS1_35MainloopSm100TmaUmmaWarpSpecializedILi13ELi2ELi4ENS5_IJNS4_1CILi2EEESB_NSA_ILi1EEEEEEEENS5_IJNSA_ILi128EEESF_SF_EEENS_12float_e4m3_tENS5_IJlSC_lEEESH_SI_NS4_8TiledMMAINS4_8MMA_AtomIJNS4_10MMA_TraitsINS4_25SM100_MMA_F8F6F4_2x1SM_SSEJSH_SH_fSF_SF_NS4_17integral_constantINS4_4UMMA5MajorELSP_0EEESQ_NSN_INSO_7ScaleInELSR_0EEESS_EEEEEENS4_6LayoutINS5_IJSC_SC_SC_EEENS5_IJNSA_ILi0EEESX_SX_EEEEENS5_IJNS4_10UnderscoreES10_S10_EEEEENS4_28SM100_TMA_2SM_LOAD_MULTICASTENS4_14ComposedLayoutINS4_7SwizzleILi3ELi4ELi3EEENS4_18smem_ptr_flag_bitsILi8EEENSV_INS5_IJNSA_ILi8EEESF_EEENS5_IJSF_SC_EEEEEEEvNS4_8identityENS4_18SM100_TMA_2SM_LOADES1D_vS1E_EENS_8epilogue10collective18CollectiveEpilogueINS1H_23Sm100TmaWarpSpecializedILi2ELi2ELi32ELb0ELb0EEEJNS5_IJNSA_ILi64EEESF_SF_EEENS5_IJNSV_IS1M_SC_EENSV_INS5_IJNSA_ILi32EEESB_EEENS5_IJSC_S1M_EEEEEEEESH_SI_SH_SI_NS1H_6fusion15FusionCallbacksIS1L_NS1U_17LinearCombinationISH_fSH_fLNS_15FloatRoundStyleE2EEES1N_S1T_JEEENS4_5SM1004TMEM4LOAD26SM100_TMEM_LOAD_32dp32b32xENS4_13SM90_TMA_LOADENS14_INS15_ILi1ELi4ELi3EEES18_NSV_INS5_IJS19_S1P_EEENS5_IJS1P_SC_EEEEEEENS4_39AutoVectorizingCopyWithAssumedAlignmentILi128EEENS4_14SM90_TMA_STOREES29_S2B_S2B_EEEvvEEEEvNT_6ParamsE)
        .other          _ZN7cutlass13device_kernelINS_4gemm6kernel13GemmUniversalIN4cute5tupleIJiiiiEEENS1_10collective13CollectiveMmaINS1_35MainloopSm100TmaUmmaWarpSpecializedILi13ELi2ELi4ENS5_IJNS4_1CILi2EEESB_NSA_ILi1EEEEEEEENS5_IJNSA_ILi128EEESF_SF_EEENS_12float_e4m3_tENS5_IJlSC_lEEESH_SI_NS4_8TiledMMAINS4_8MMA_AtomIJNS4_10MMA_TraitsINS4_25SM100_MMA_F8F6F4_2x1SM_SSEJSH_SH_fSF_SF_NS4_17integral_constantINS4_4UMMA5MajorELSP_0EEESQ_NSN_INSO_7ScaleInELSR_0EEESS_EEEEEENS4_6LayoutINS5_IJSC_SC_SC_EEENS5_IJNSA_ILi0EEESX_SX_EEEEENS5_IJNS4_10UnderscoreES10_S10_EEEEENS4_28SM100_TMA_2SM_LOAD_MULTICASTENS4_14ComposedLayoutINS4_7SwizzleILi3ELi4ELi3EEENS4_18smem_ptr_flag_bitsILi8EEENSV_INS5_IJNSA_ILi8EEESF_EEENS5_IJSF_SC_EEEEEEEvNS4_8identityENS4_18SM100_TMA_2SM_LOADES1D_vS1E_EENS_8epilogue10collective18CollectiveEpilogueINS1H_23Sm100TmaWarpSpecializedILi2ELi2ELi32ELb0ELb0EEEJNS5_IJNSA_ILi64EEESF_SF_EEENS5_IJNSV_IS1M_SC_EENSV_INS5_IJNSA_ILi32EEESB_EEENS5_IJSC_S1M_EEEEEEEESH_SI_SH_SI_NS1H_6fusion15FusionCallbacksIS1L_NS1U_17LinearCombinationISH_fSH_fLNS_15FloatRoundStyleE2EEES1N_S1T_JEEENS4_5SM1004TMEM4LOAD26SM100_TMEM_LOAD_32dp32b32xENS4_13SM90_TMA_LOADENS14_INS15_ILi1ELi4ELi3EEES18_NSV_INS5_IJS19_S1P_EEENS5_IJS1P_SC_EEEEEEENS4_39AutoVectorizingCopyWithAssumedAlignmentILi128EEENS4_14SM90_TMA_STOREES29_S2B_S2B_EEEvvEEEEvNT_6ParamsE,@"STO_CUDA_ENTRY STV_DEFAULT"
_ZN7cutlass13device_kernelINS_4gemm6kernel13GemmUniversalIN4cute5tupleIJiiiiEEENS1_10collective13CollectiveMmaINS1_35MainloopSm100TmaUmmaWarpSpecializedILi13ELi2ELi4ENS5_IJNS4_1CILi2EEESB_NSA_ILi1EEEEEEEENS5_IJNSA_ILi128EEESF_SF_EEENS_12float_e4m3_tENS5_IJlSC_lEEESH_SI_NS4_8TiledMMAINS4_8MMA_AtomIJNS4_10MMA_TraitsINS4_25SM100_MMA_F8F6F4_2x1SM_SSEJSH_SH_fSF_SF_NS4_17integral_constantINS4_4UMMA5MajorELSP_0EEESQ_NSN_INSO_7ScaleInELSR_0EEESS_EEEEEENS4_6LayoutINS5_IJSC_SC_SC_EEENS5_IJNSA_ILi0EEESX_SX_EEEEENS5_IJNS4_10UnderscoreES10_S10_EEEEENS4_28SM100_TMA_2SM_LOAD_MULTICASTENS4_14ComposedLayoutINS4_7SwizzleILi3ELi4ELi3EEENS4_18smem_ptr_flag_bitsILi8EEENSV_INS5_IJNSA_ILi8EEESF_EEENS5_IJSF_SC_EEEEEEEvNS4_8identityENS4_18SM100_TMA_2SM_LOADES1D_vS1E_EENS_8epilogue10collective18CollectiveEpilogueINS1H_23Sm100TmaWarpSpecializedILi2ELi2ELi32ELb0ELb0EEEJNS5_IJNSA_ILi64EEESF_SF_EEENS5_IJNSV_IS1M_SC_EENSV_INS5_IJNSA_ILi32EEESB_EEENS5_IJSC_S1M_EEEEEEEESH_SI_SH_SI_NS1H_6fusion15FusionCallbacksIS1L_NS1U_17LinearCombinationISH_fSH_fLNS_15FloatRoundStyleE2EEES1N_S1T_JEEENS4_5SM1004TMEM4LOAD26SM100_TMEM_LOAD_32dp32b32xENS4_13SM90_TMA_LOADENS14_INS15_ILi1ELi4ELi3EEES18_NSV_INS5_IJS19_S1P_EEENS5_IJS1P_SC_EEEEEEENS4_39AutoVectorizingCopyWithAssumedAlignmentILi128EEENS4_14SM90_TMA_STOREES29_S2B_S2B_EEEvvEEEEvNT_6ParamsE:
[----:B------:R-:W1:Y:S01]  /*0000*/  LDC R1, c[0x0][0x37c] ;  /* 0x0000df00ff017b82 */ /* 0x000e620000000800 */
[----:B------:R-:W2:Y:S01]  /*0010*/  S2R R97, SR_TID.X ;  /* 0x0000000000617919 */ /* 0x000ea20000002100 */
[----:B------:R-:W3:Y:S06]  /*0020*/  LDCU.64 UR8, c[0x0][0x890] ;  /* 0x00011200ff0877ac */ /* 0x000eec0008000a00 */
[----:B------:R-:W4:Y:S01]  /*0030*/  S2UR UR46, SR_CgaCtaId ;  /* 0x00000000002e79c3 */ /* 0x000f220000008800 */
[----:B------:R-:W-:Y:S02]  /*0040*/  PRMT R86, RZ, 0x7610, R86 ;  /* 0x00007610ff567816 */ /* 0x000fe40000000056 */
[----:B------:R-:W-:Y:S01]  /*0050*/  ELECT P1, URZ, PT ;  /* 0x0000000000ff782f */ /* 0x000fe20003820000 */
[----:B---3--:R-:W-:-:S04]  /*0060*/  UISETP.NE.U32.AND UP0, UPT, UR8, URZ, UPT ;  /* 0x000000ff0800728c */ /* 0x008fc8000bf05070 */
[----:B------:R-:W-:Y:S02]  /*0070*/  UISETP.NE.AND.EX UP0, UPT, UR9, URZ, UPT, UP0 ;  /* 0x000000ff0900728c */ /* 0x000fe4000bf05300 */
[----:B----4-:R-:W-:Y:S02]  /*0080*/  ULOP3.LUT UR47, UR46, 0x1, URZ, 0xc0, !UPT ;  /* 0x000000012e2f7892 */ /* 0x010fe4000f8ec0ff */
[----:B------:R-:W-:Y:S01]  /*0090*/  ULOP3.LUT UR48, UR46, 0x1, URZ, 0x3c, !UPT ;  /* 0x000000012e307892 */ /* 0x000fe2000f8e3cff */
[----:B--2---:R-:W-:-:S05]  /*00a0*/  SHF.R.U32.HI R87, RZ, 0x5, R97 ;  /* 0x00000005ff577819 */ /* 0x004fca0000011661 */
[----:B------:R-:W2:Y:S02]  /*00b0*/  SHFL.IDX PT, R0, R87, RZ, 0x1f ;  /* 0x00001fff57007589 */ /* 0x000ea400000e0000 */
[----:B--2---:R-:W-:Y:S01]  /*00c0*/  R2UR UR25, R0 ;  /* 0x00000000001972ca */ /* 0x004fe200000e0000 */
[----:B-1----:R-:W-:-:S14]  /*00d0*/  BRA.U UP0, `(.L_x_0) ;  /* 0x0000000100307547 */ /* 0x002fdc000b800000 */
[----:B------:R-:W1:Y:S02]  /*00e0*/  LDCU.64 UR4, c[0x0][0x888] ;  /* 0x00011100ff0477ac */ /* 0x000e640008000a00 */
[----:B-1----:R-:W-:-:S04]  /*00f0*/  UISETP.NE.U32.AND UP0, UPT, UR4, URZ, UPT ;  /* 0x000000ff0400728c */ /* 0x002fc8000bf05070 */
[----:B------:R-:W-:-:S09]  /*0100*/  UISETP.NE.AND.EX UP0, UPT, UR5, URZ, UPT, UP0 ;  /* 0x000000ff0500728c */ /* 0x000fd2000bf05300 */
[----:B------:R-:W-:Y:S05]  /*0110*/  BRA.U !UP0, `(.L_x_1) ;  /* 0x0000000108147547 */ /* 0x000fea000b800000 */
[----:B------:R-:W1:Y:S01]  /*0120*/  LDC.64 R2, c[0x0][0x888] ;  /* 0x00022200ff027b82 */ /* 0x000e620000000a00 */
[----:B------:R-:W1:Y:S02]  /*0130*/  LDCU.64 UR4, c[0x0][0x358] ;  /* 0x00006b00ff0477ac */ /* 0x000e640008000a00 */
[----:B-1----:R1:W5:Y:S01]  /*0140*/  LDG.E R41, desc[UR4][R2.64] ;  /* 0x0000000402297981 */ /* 0x002362000c1e1900 */
[----:B------:R-:W-:Y:S01]  /*0150*/  HFMA2 R86, -RZ, RZ, 0, 5.9604644775390625e-08 ;  /* 0x00000001ff567431 */ /* 0x000fe200000001ff */
[----:B------:R-:W-:Y:S05]  /*0160*/  BRA `(.L_x_0) ;  /* 0x00000000000c7947 */ /* 0x000fea0003800000 */
.L_x_1:
[----:B------:R-:W1:Y:S01]  /*0170*/  LDCU UR4, c[0x0][0x880] ;  /* 0x00011000ff0477ac */ /* 0x000e620008000800 */
[----:B------:R-:W-:Y:S01]  /*0180*/  HFMA2 R86, -RZ, RZ, 0, 5.9604644775390625e-08 ;  /* 0x00000001ff567431 */ /* 0x000fe200000001ff */
[----:B-1----:R-:W-:-:S07]  /*0190*/  MOV R41, UR4 ;  /* 0x0000000400297c02 */ /* 0x002fce0008000f00 */
.L_x_0:
[----:B------:R-:W2:Y:S02]  /*01a0*/  LDCU.64 UR4, c[0x0][0x8b0] ;  /* 0x00011600ff0477ac */ /* 0x000ea40008000a00 */
[----:B--2---:R-:W-:-:S04]  /*01b0*/  UISETP.NE.U32.AND UP0, UPT, UR4, URZ, UPT ;  /* 0x000000ff0400728c */ /* 0x004fc8000bf05070 */
[----:B------:R-:W-:-:S09]  /*01c0*/  UISETP.NE.AND.EX UP0, UPT, UR5, URZ, UPT, UP0 ;  /* 0x000000ff0500728c */ /* 0x000fd2000bf05300 */
[----:B------:R-:W-:Y:S05]  /*01d0*/  BRA.U UP0, `(.L_x_2) ;  /* 0x0000000100287547 */ /* 0x000fea000b800000 */
[----:B------:R-:W2:Y:S02]  /*01e0*/  LDCU.64 UR4, c[0x0][0x8a8] ;  /* 0x00011500ff0477ac */ /* 0x000ea40008000a00 */
[----:B--2---:R-:W-:-:S04]  /*01f0*/  UISETP.NE.U32.AND UP0, UPT, UR4, URZ, UPT ;  /* 0x000000ff0400728c */ /* 0x004fc8000bf05070 */
[----:B------:R-:W-:-:S09]  /*0200*/  UISETP.NE.AND.EX UP0, UPT, UR5, URZ, UPT, UP0 ;  /* 0x000000ff0500728c */ /* 0x000fd2000bf05300 */
[----:B------:R-:W-:Y:S05]  /*0210*/  BRA.U !UP0, `(.L_x_3) ;  /* 0x0000000108107547 */ /* 0x000fea000b800000 */
[----:B------:R-:W2:Y:S01]  /*0220*/  LDC.64 R38, c[0x0][0x8a8] ;  /* 0x00022a00ff267b82 */ /* 0x000ea20000000a00 */
[----:B------:R-:W2:Y:S02]  /*0230*/  LDCU.64 UR4, c[0x0][0x358] ;  /* 0x00006b00ff0477ac */ /* 0x000ea40008000a00 */
[----:B--2---:R2:W5:Y:S01]  /*0240*/  LDG.E R38, desc[UR4][R38.64] ;  /* 0x0000000426267981 */ /* 0x004562000c1e1900 */
[----:B------:R-:W-:Y:S05]  /*0250*/  BRA `(.L_x_2) ;  /* 0x0000000000087947 */ /* 0x000fea0003800000 */
.L_x_3:
[----:B------:R-:W2:Y:S02]  /*0260*/  LDCU UR4, c[0x0][0x8a0] ;  /* 0x00011400ff0477ac */ /* 0x000ea40008000800 */
[----:B--2---:R-:W-:Y:S02]  /*0270*/  MOV R38, UR4 ;  /* 0x0000000400267c02 */ /* 0x004fe40008000f00 */
.L_x_2:
[----:B------:R-:W-:Y:S01]  /*0280*/  IMAD.U32 R0, RZ, RZ, UR25 ;  /* 0x00000019ff007e24 */ /* 0x000fe2000f8e00ff */
[----:B------:R-:W-:Y:S04]  /*0290*/  BSSY.RECONVERGENT B0, `(.L_x_4) ;  /* 0x000000c000007945 */ /* 0x000fe80003800200 */
[C---:B------:R-:W-:Y:S02]  /*02a0*/  ISETP.NE.OR P2, PT, R0.reuse, 0x1, !P1 ;  /* 0x000000010000780c */ /* 0x040fe40004f45670 */
[----:B------:R-:W-:-:S11]  /*02b0*/  ISETP.NE.OR P0, PT, R0, 0x3, !P1 ;  /* 0x000000030000780c */ /* 0x000fd60004f05670 */
[----:B------:R-:W-:Y:S05]  /*02c0*/  @P2 BRA `(.L_x_5) ;  /* 0x0000000000202947 */ /* 0x000fea0003800000 */
[----:B------:R-:W3:Y:S02]  /*02d0*/  LDCU.64 UR4, c[0x0][0x348] ;  /* 0x00006900ff0477ac */ /* 0x000ee40008000a00 */
[----:B---3--:R-:W-:Y:S02]  /*02e0*/  UIADD3 UR6, UP1, UPT, UR4, 0x80, URZ ;  /* 0x0000008004067890 */ /* 0x008fe4000ff3e0ff */
[----:B------:R-:W-:Y:S02]  /*02f0*/  UIADD3 UR4, UP0, UPT, UR4, 0x180, URZ ;  /* 0x0000018004047890 */ /* 0x000fe4000ff1e0ff */
[----:B------:R-:W-:Y:S02]  /*0300*/  UIADD3.X UR7, UPT, UPT, URZ, UR5, URZ, UP1, !UPT ;  /* 0x00000005ff077290 */ /* 0x000fe40008ffe4ff */
[----:B------:R-:W-:-:S07]  /*0310*/  UIADD3.X UR5, UPT, UPT, URZ, UR5, URZ, UP0, !UPT ;  /* 0x00000005ff057290 */ /* 0x000fce00087fe4ff */
[----:B------:R3:W-:Y:S02]  /*0320*/  UTMACCTL.PF [UR6] ;  /* 0x00000000060079b9 */ /* 0x0007e40008040000 */
[----:B------:R3:W-:Y:S02]  /*0330*/  UTMACCTL.PF [UR4] ;  /* 0x00000000040079b9 */ /* 0x0007e40008040000 */
[----:B---3--:R-:W-:Y:S01]  /*0340*/  NOP ;  /* 0x0000000000007918 */ /* 0x008fe20000000000 */
.L_x_5:
[----:B------:R-:W-:Y:S05]  /*0350*/  BSYNC.RECONVERGENT B0 ;  /* 0x0000000000007941 */ /* 0x000fea0003800200 */
.L_x_4:
[----:B------:R-:W-:Y:S04]  /*0360*/  BSSY.RECONVERGENT B0, `(.L_x_6) ;  /* 0x000000a000007945 */ /* 0x000fe80003800200 */
        /* <DEDUP_REMOVED lines=9> */
.L_x_7:
[----:B------:R-:W-:Y:S05]  /*0400*/  BSYNC.RECONVERGENT B0 ;  /* 0x0000000000007941 */ /* 0x000fea0003800200 */
.L_x_6:
[----:B------:R-:W3:Y:S01]  /*0410*/  LDCU.64 UR4, c[0x0][0x888] ;  /* 0x00011100ff0477ac */ /* 0x000ee20008000a00 */
[----:B------:R-:W-:Y:S02]  /*0420*/  UISETP.EQ.U32.AND UP1, UPT, UR8, URZ, UPT ;  /* 0x000000ff0800728c */ /* 0x000fe4000bf22070 */
[----:B------:R-:W-:Y:S02]  /*0430*/  UPLOP3.LUT UP3, UPT, UPT, UPT, UPT, 0x80, 0x8 ;  /* 0x000000000008789c */ /* 0x000fe40003f6f070 */
[----:B---3--:R-:W-:-:S04]  /*0440*/  UISETP.NE.U32.AND UP0, UPT, UR4, URZ, UPT ;  /* 0x000000ff0400728c */ /* 0x008fc8000bf05070 */
[----:B------:R-:W-:-:S04]  /*0450*/  UISETP.NE.AND.EX UP0, UPT, UR5, URZ, UPT, UP0 ;  /* 0x000000ff0500728c */ /* 0x000fc8000bf05300 */
[----:B------:R-:W-:-:S04]  /*0460*/  UISETP.EQ.OR.EX UP2, UPT, UR9, URZ, !UP0, UP1 ;  /* 0x000000ff0900728c */ /* 0x000fc8000c742710 */
[----:B------:R-:W-:-:S06]  /*0470*/  UP2UR UR4, UPR, URZ, 0x4 ;  /* 0x00000004ff047883 */ /* 0x000fcc0008000000 */
[----:B------:R-:W-:Y:S01]  /*0480*/  MOV R89, UR4 ;  /* 0x0000000400597c02 */ /* 0x000fe20008000f00 */
[----:B------:R-:W-:Y:S06]  /*0490*/  BRA.U !UP2, `(.L_x_8) ;  /* 0x000000010a207547 */ /* 0x000fec000b800000 */
[----:B------:R-:W-:Y:S01]  /*04a0*/  UISETP.NE.U32.AND UP1, UPT, UR8, URZ, UPT ;  /* 0x000000ff0800728c */ /* 0x000fe2000bf25070 */
[----:B-----5:R-:W-:Y:S01]  /*04b0*/  FSETP.NEU.AND P0, PT, R41, RZ, PT ;  /* 0x000000ff2900720b */ /* 0x020fe20003f0d000 */
[----:B------:R-:W-:Y:S02]  /*04c0*/  USEL UR4, URZ, 0xffffffff, UP0 ;  /* 0xffffffffff047887 */ /* 0x000fe40008000000 */
[----:B------:R-:W-:-:S10]  /*04d0*/  UISETP.NE.AND.EX UP1, UPT, UR9, URZ, UPT, UP1 ;  /* 0x000000ff0900728c */ /* 0x000fd4000bf25310 */
[----:B------:R-:W-:Y:S01]  /*04e0*/  VOTEU.ANY UP0, P0 ;  /* 0x0000000000ff7886 */ /* 0x000fe20000000100 */
[----:B------:R-:W-:-:S04]  /*04f0*/  @!UP1 USEL UR4, URZ, 0xffffffff, UP0 ;  /* 0xffffffffff049887 */ /* 0x000fc80008000000 */
[----:B------:R-:W-:-:S04]  /*0500*/  ULOP3.LUT UR4, UR4, 0x1, URZ, 0xc0, !UPT ;  /* 0x0000000104047892 */ /* 0x000fc8000f8ec0ff */
[----:B------:R-:W-:-:S11]  /*0510*/  UISETP.NE.U32.AND UP3, UPT, UR4, 0x1, UPT ;  /* 0x000000010400788c */ /* 0x000fd6000bf65070 */
.L_x_8:
[----:B------:R-:W3:Y:S01]  /*0520*/  SHFL.IDX PT, R0, R87, RZ, 0x1f ;  /* 0x00001fff57007589 */ /* 0x000ee200000e0000 */
[----:B------:R-:W-:-:S04]  /*0530*/  UISETP.NE.AND UP0, UPT, UR25, 0x2, UPT ;  /* 0x000000021900788c */ /* 0x000fc8000bf05270 */
[----:B------:R-:W-:Y:S02]  /*0540*/  UISETP.EQ.AND UP1, UPT, UR47, URZ, !UP0 ;  /* 0x000000ff2f00728c */ /* 0x000fe4000c722270 */
[----:B------:R-:W-:-:S04]  /*0550*/  USEL UR41, URZ, 0x1, UP0 ;  /* 0x00000001ff297887 */ /* 0x000fc80008000000 */
[----:B------:R-:W-:Y:S02]  /*0560*/  PLOP3.LUT P3, PT, P1, PT, UP1, 0x80, 0x8 ;  /* 0x000000000008781c */ /* 0x000fe40000f6f018 */
[----:B---3--:R-:W-:-:S13]  /*0570*/  ISETP.NE.AND P0, PT, R0, RZ, PT ;  /* 0x000000ff0000720c */ /* 0x008fda0003f05270 */
[----:B------:R-:W-:Y:S05]  /*0580*/  @P0 BRA `(.L_x_9) ;  /* 0x0000000000a80947 */ /* 0x000fea0003800000 */
[----:B------:R-:W-:Y:S01]  /*0590*/  ELECT P0, URZ, PT ;  /* 0x0000000000ff782f */ /* 0x000fe20003800000 */
[----:B------:R-:W-:-:S12]  /*05a0*/  BSSY.RECONVERGENT B0, `(.L_x_9) ;  /* 0x0000028000007945 */ /* 0x000fd80003800200 */
[----:B------:R-:W-:Y:S05]  /*05b0*/  @!P0 BRA `(.L_x_10) ;  /* 0x0000000000988947 */ /* 0x000fea0003800000 */
[----:B------:R-:W-:Y:S01]  /*05c0*/  UMOV UR4, 0x400 ;  /* 0x0000040000047882 */ /* 0x000fe20000000000 */
[----:B------:R-:W-:Y:S01]  /*05d0*/  UMOV UR8, 0x1 ;  /* 0x0000000100087882 */ /* 0x000fe20000000000 */
[----:B------:R-:W-:Y:S01]  /*05e0*/  UMOV UR6, 0x2 ;  /* 0x0000000200067882 */ /* 0x000fe20000000000 */
[----:B------:R-:W-:Y:S02]  /*05f0*/  ULEA UR4, UR46, UR4, 0x18 ;  /* 0x000000042e047291 */ /* 0x000fe4000f8ec0ff */
[----:B------:R-:W-:-:S04]  /*0600*/  UIADD3 UR8, UPT, UPT, -UR8, 0x100000, URZ ;  /* 0x0010000008087890 */ /* 0x000fc8000fffe1ff */
[----:B------:R-:W-:Y:S02]  /*0610*/  USHF.L.U32 UR9, UR8, 0xb, URZ ;  /* 0x0000000b08097899 */ /* 0x000fe400080006ff */
[----:B------:R-:W-:Y:S02]  /*0620*/  USHF.L.U32 UR8, UR8, 0x1, URZ ;  /* 0x0000000108087899 */ /* 0x000fe400080006ff */
[----:B------:R-:W-:-:S04]  /*0630*/  UIADD3 UR6, UPT, UPT, -UR6, 0x100000, URZ ;  /* 0x0010000006067890 */ /* 0x000fc8000fffe1ff */
[----:B------:R-:W-:Y:S02]  /*0640*/  USHF.L.U32 UR7, UR6, 0xb, URZ ;  /* 0x0000000b06077899 */ /* 0x000fe400080006ff */
[----:B------:R-:W-:Y:S01]  /*0650*/  USHF.L.U32 UR6, UR6, 0x1, URZ ;  /* 0x0000000106067899 */ /* 0x000fe200080006ff */
[----:B------:R-:W3:Y:S03]  /*0660*/  FENCE.VIEW.ASYNC.S ;  /* 0x00000000000073c6 */ /* 0x000ee60000000000 */
[----:B---3--:R3:W4:Y:S08]  /*0670*/  SYNCS.EXCH.64 URZ, [UR4], UR8 ;  /* 0x0000000804ff75b2 */ /* 0x0087300008000100 */
[----:B------:R3:W1:Y:S01]  /*0680*/  SYNCS.EXCH.64 URZ, [UR4+0x68], UR6 ;  /* 0x0000680604ff75b2 */ /* 0x0006620008000100 */
        /* <DEDUP_REMOVED lines=23> */
[----:B------:R3:W1:Y:S02]  /*0800*/  SYNCS.EXCH.64 URZ, [UR4+0xc8], UR6 ;  /* 0x0000c80604ff75b2 */ /* 0x0006640008000100 */
[----:B---34-:R-:W-:Y:S01]  /*0810*/  NOP ;  /* 0x0000000000007918 */ /* 0x018fe20000000000 */
.L_x_10:
[----:B------:R-:W-:Y:S05]  /*0820*/  BSYNC.RECONVERGENT B0 ;  /* 0x0000000000007941 */ /* 0x000fea0003800200 */
.L_x_9:
[----:B------:R-:W3:Y:S01]  /*0830*/  SHFL.IDX PT, R0, R87, RZ, 0x1f ;  /* 0x00001fff57007589 */ /* 0x000ee200000e0000 */
[----:B------:R-:W-:Y:S01]  /*0840*/  NOP ;  /* 0x0000000000007918 */ /* 0x000fe20000000000 */
[----:B---3--:R-:W-:-:S13]  /*0850*/  ISETP.NE.AND P0, PT, R0, 0x1, PT ;  /* 0x000000010000780c */ /* 0x008fda0003f05270 */
[----:B------:R-:W-:Y:S05]  /*0860*/  @P0 BRA `(.L_x_11) ;  /* 0x0000000000440947 */ /* 0x000fea0003800000 */
        /* <DEDUP_REMOVED lines=10> */
[----:B------:R-:W-:Y:S01]  /*0910*/  ELECT P0, URZ, PT ;  /* 0x0000000000ff782f */ /* 0x000fe20003800000 */
[----:B------:R-:W3:Y:S02]  /*0920*/  FENCE.VIEW.ASYNC.S ;  /* 0x00000000000073c6 */ /* 0x000ee40000000000 */
[----:B---3--:R3:W4:Y:S08]  /*0930*/  SYNCS.EXCH.64 URZ, [UR4+0xd0], UR8 ;  /* 0x0000d00804ff75b2 */ /* 0x0087300008000100 */
[----:B------:R3:W1:Y:S01]  /*0940*/  SYNCS.EXCH.64 URZ, [UR4+0xe0], UR6 ;  /* 0x0000e00604ff75b2 */ /* 0x0006620008000100 */
[----:B------:R3:W1:Y:S01]  /*0950*/  SYNCS.EXCH.64 URZ, [UR4+0xd8], UR8 ;  /* 0x0000d80804ff75b2 */ /* 0x0006620008000100 */
[----:B------:R3:W1:Y:S01]  /*0960*/  SYNCS.EXCH.64 URZ, [UR4+0xe8], UR6 ;  /* 0x0000e80604ff75b2 */ /* 0x0006620008000100 */
[----:B------:R-:W-:Y:S01]  /*0970*/  NOP ;  /* 0x0000000000007918 */ /* 0x000fe20000000000 */
.L_x_11:
[----:B------:R-:W2:Y:S01]  /*0980*/  SHFL.IDX PT, R0, R87, RZ, 0x1f ;  /* 0x00001fff57007589 */ /* 0x000ea200000e0000 */
[----:B------:R-:W-:Y:S01]  /*0990*/  NOP ;  /* 0x0000000000007918 */ /* 0x000fe20000000000 */
[----:B--2---:R-:W-:-:S13]  /*09a0*/  ISETP.NE.AND P0, PT, R0, 0x3, PT ;  /* 0x000000030000780c */ /* 0x004fda0003f05270 */
[----:B------:R-:W-:Y:S05]  /*09b0*/  @P0 BRA `(.L_x_12) ;  /* 0x00000000002c0947 */ /* 0x000fea0003800000 */
[----:B---3--:R-:W-:Y:S01]  /*09c0*/  UMOV UR6, 0x400 ;  /* 0x0000040000067882 */ /* 0x008fe20000000000 */
[----:B------:R-:W-:Y:S01]  /*09d0*/  UMOV UR4, 0x20 ;  /* 0x0000002000047882 */ /* 0x000fe20000000000 */
[----:B------:R-:W-:Y:S02]  /*09e0*/  ULEA UR6, UR46, UR6, 0x18 ;  /* 0x000000062e067291 */ /* 0x000fe4000f8ec0ff */
[----:B------:R-:W-:-:S04]  /*09f0*/  UIADD3 UR4, UPT, UPT, -UR4, 0x100000, URZ ;  /* 0x0010000004047890 */ /* 0x000fc8000fffe1ff */
[----:B------:R-:W-:Y:S02]  /*0a00*/  USHF.L.U32 UR5, UR4, 0xb, URZ ;  /* 0x0000000b04057899 */ /* 0x000fe400080006ff */
[----:B------:R-:W-:Y:S01]  /*0a10*/  USHF.L.U32 UR4, UR4, 0x1, URZ ;  /* 0x0000000104047899 */ /* 0x000fe200080006ff */
[----:B------:R-:W-:Y:S01]  /*0a20*/  ELECT P0, URZ, PT ;  /* 0x0000000000ff782f */ /* 0x000fe20003800000 */
[----:B------:R-:W2:Y:S10]  /*0a30*/  FENCE.VIEW.ASYNC.S ;  /* 0x00000000000073c6 */ /* 0x000eb40000000000 */
[----:B--2---:R2:W3:Y:S01]  /*0a40*/  SYNCS.EXCH.64 URZ, [UR6+0xf0], UR4 ;  /* 0x0000f00406ff75b2 */ /* 0x0044e20008000100 */
[----:B------:R2:W1:Y:S01]  /*0a50*/  SYNCS.EXCH.64 URZ, [UR6+0xf8], UR4 ;  /* 0x0000f80406ff75b2 */ /* 0x0004620008000100 */
[----:B------:R-:W-:Y:S01]  /*0a60*/  NOP ;  /* 0x0000000000007918 */ /* 0x000fe20000000000 */
.L_x_12:
[----:B------:R-:W4:Y:S01]  /*0a70*/  SHFL.IDX PT, R0, R87, RZ, 0x1f ;  /* 0x00001fff57007589 */ /* 0x000f2200000e0000 */
[----:B------:R-:W-:Y:S01]  /*0a80*/  NOP ;  /* 0x0000000000007918 */ /* 0x000fe20000000000 */
[----:B----4-:R-:W-:-:S13]  /*0a90*/  ISETP.NE.AND P0, PT, R0, 0x4, PT ;  /* 0x000000040000780c */ /* 0x010fda0003f05270 */
[----:B------:R-:W-:Y:S05]  /*0aa0*/  @P0 BRA `(.L_x_13) ;  /* 0x0000000000480947 */ /* 0x000fea0003800000 */
[----:B--23--:R-:W-:Y:S01]  /*0ab0*/  UMOV UR4, 0x3a0 ;  /* 0x000003a000047882 */ /* 0x00cfe20000000000 */
[----:B------:R-:W-:Y:S01]  /*0ac0*/  UMOV UR6, 0x400 ;  /* 0x0000040000067882 */ /* 0x000fe20000000000 */
[----:B------:R-:W-:Y:S01]  /*0ad0*/  USEL UR4, UR4, 0x320, UP3 ;  /* 0x0000032004047887 */ /* 0x000fe20009800000 */
        /* <DEDUP_REMOVED lines=9> */
[----:B------:R-:W2:Y:S02]  /*0b70*/  FENCE.VIEW.ASYNC.S ;  /* 0x00000000000073c6 */ /* 0x000ea40000000000 */
[----:B--2---:R4:W2:Y:S08]  /*0b80*/  SYNCS.EXCH.64 URZ, [UR6+0x100], UR8 ;  /* 0x0001000806ff75b2 */ /* 0x0048b00008000100 */
[----:B------:R4:W3:Y:S01]  /*0b90*/  SYNCS.EXCH.64 URZ, [UR6+0x110], UR4 ;  /* 0x0001100406ff75b2 */ /* 0x0008e20008000100 */
[----:B------:R4:W1:Y:S01]  /*0ba0*/  SYNCS.EXCH.64 URZ, [UR6+0x108], UR8 ;  /* 0x0001080806ff75b2 */ /* 0x0008620008000100 */
[----:B------:R4:W1:Y:S02]  /*0bb0*/  SYNCS.EXCH.64 URZ, [UR6+0x118], UR4 ;  /* 0x0001180406ff75b2 */ /* 0x0008640008000100 */
[----:B----4-:R-:W-:Y:S01]  /*0bc0*/  NOP ;  /* 0x0000000000007918 */ /* 0x010fe20000000000 */
.L_x_13:
[----:B------:R-:W4:Y:S01]  /*0bd0*/  SHFL.IDX PT, R0, R87, RZ, 0x1f ;  /* 0x00001fff57007589 */ /* 0x000f2200000e0000 */
[----:B------:R-:W-:Y:S01]  /*0be0*/  NOP ;  /* 0x0000000000007918 */ /* 0x000fe20000000000 */
[----:B----4-:R-:W-:-:S13]  /*0bf0*/  ISETP.NE.AND P0, PT, R0, 0x5, PT ;  /* 0x000000050000780c */ /* 0x010fda0003f05270 */
[----:B------:R-:W-:Y:S05]  /*0c00*/  @P0 BRA `(.L_x_14) ;  /* 0x0000000000540947 */ /* 0x000fea0003800000 */
[----:B--23--:R-:W-:Y:S01]  /*0c10*/  UMOV UR4, 0x400 ;  /* 0x0000040000047882 */ /* 0x00cfe20000000000 */
        /* <DEDUP_REMOVED lines=14> */
[----:B------:R4:W1:Y:S01]  /*0d00*/  SYNCS.EXCH.64 URZ, [UR4+0x148], UR8 ;  /* 0x0001480804ff75b2 */ /* 0x0008620008000100 */
[----:B------:R4:W1:Y:S01]  /*0d10*/  SYNCS.EXCH.64 URZ, [UR4+0x130], UR6 ;  /* 0x0001300604ff75b2 */ /* 0x0008620008000100 */
[----:B------:R4:W1:Y:S01]  /*0d20*/  SYNCS.EXCH.64 URZ, [UR4+0x150], UR8 ;  /* 0x0001500804ff75b2 */ /* 0x0008620008000100 */
[----:B------:R4:W1:Y:S01]  /*0d30*/  SYNCS.EXCH.64 URZ, [UR4+0x138], UR6 ;  /* 0x0001380604ff75b2 */ /* 0x0008620008000100 */
[----:B------:R4:W1:Y:S02]  /*0d40*/  SYNCS.EXCH.64 URZ, [UR4+0x158], UR8 ;  /* 0x0001580804ff75b2 */ /* 0x0008640008000100 */
[----:B----4-:R-:W-:Y:S01]  /*0d50*/  NOP ;  /* 0x0000000000007918 */ /* 0x010fe20000000000 */
.L_x_14:
[----:B------:R-:W4:Y:S01]  /*0d60*/  SHFL.IDX PT, R0, R87, RZ, 0x1f ;  /* 0x00001fff57007589 */ /* 0x000f2200000e0000 */
[----:B------:R-:W-:Y:S01]  /*0d70*/  ISETP.NE.OR P1, PT, RZ, UR25, !P1 ;  /* 0x00000019ff007c0c */ /* 0x000fe2000cf25670 */
[----:B------:R-:W-:Y:S01]  /*0d80*/  NOP ;  /* 0x0000000000007918 */ /* 0x000fe20000000000 */
[----:B----4-:R-:W-:-:S13]  /*0d90*/  ISETP.NE.AND P0, PT, R0, 0x3, PT ;  /* 0x000000030000780c */ /* 0x010fda0003f05270 */
[----:B------:R-:W-:Y:S05]  /*0da0*/  @P0 BRA `(.L_x_15) ;  /* 0x0000000000340947 */ /* 0x000fea0003800000 */
[----:B--23--:R-:W-:Y:S01]  /*0db0*/  UMOV UR4, 0x400 ;  /* 0x0000040000047882 */ /* 0x00cfe20000000000 */
[----:B------:R-:W-:Y:S01]  /*0dc0*/  UMOV UR6, 0x20 ;  /* 0x0000002000067882 */ /* 0x000fe20000000000 */
[----:B------:R-:W-:Y:S02]  /*0dd0*/  ULEA UR4, UR46, UR4, 0x18 ;  /* 0x000000042e047291 */ /* 0x000fe4000f8ec0ff */
[----:B------:R-:W-:-:S04]  /*0de0*/  UIADD3 UR6, UPT, UPT, -UR6, 0x100000, URZ ;  /* 0x0010000006067890 */ /* 0x000fc8000fffe1ff */
[----:B------:R-:W-:Y:S02]  /*0df0*/  USHF.L.U32 UR7, UR6, 0xb, URZ ;  /* 0x0000000b06077899 */ /* 0x000fe400080006ff */
[----:B------:R-:W-:Y:S01]  /*0e00*/  USHF.L.U32 UR6, UR6, 0x1, URZ ;  /* 0x0000000106067899 */ /* 0x000fe200080006ff */
[----:B------:R-:W-:Y:S01]  /*0e10*/  ELECT P0, URZ, PT ;  /* 0x0000000000ff782f */ /* 0x000fe20003800000 */
[----:B------:R-:W2:Y:S10]  /*0e20*/  FENCE.VIEW.ASYNC.S ;  /* 0x00000000000073c6 */ /* 0x000eb40000000000 */
[----:B--2---:R4:W2:Y:S01]  /*0e30*/  SYNCS.EXCH.64 URZ, [UR4+0x160], UR6 ;  /* 0x0001600604ff75b2 */ /* 0x0048a20008000100 */
[----:B------:R4:W3:Y:S01]  /*0e40*/  SYNCS.EXCH.64 URZ, [UR4+0x170], UR6 ;  /* 0x0001700604ff75b2 */ /* 0x0008e20008000100 */
[----:B------:R4:W1:Y:S01]  /*0e50*/  SYNCS.EXCH.64 URZ, [UR4+0x168], UR6 ;  /* 0x0001680604ff75b2 */ /* 0x0008620008000100 */
[----:B------:R4:W1:Y:S02]  /*0e60*/  SYNCS.EXCH.64 URZ, [UR4+0x178], UR6 ;  /* 0x0001780604ff75b2 */ /* 0x0008640008000100 */
[----:B----4-:R-:W-:Y:S01]  /*0e70*/  NOP ;  /* 0x0000000000007918 */ /* 0x010fe20000000000 */
.L_x_15:
[----:B------:R-:W-:Y:S01]  /*0e80*/  VOTEU.ALL UP0, P1 ;  /* 0x0000000000ff7886 */ /* 0x000fe20000800000 */
[----:B--23--:R-:W-:Y:S01]  /*0e90*/  UMOV UR4, 0x20 ;  /* 0x0000002000047882 */ /* 0x00cfe20000000000 */
[----:B------:R-:W2:Y:S01]  /*0ea0*/  LDCU UR7, c[0x0][0x36c] ;  /* 0x00006d80ff0777ac */ /* 0x000ea20008000800 */
[----:B------:R-:W-:Y:S01]  /*0eb0*/  NOP ;  /* 0x0000000000007918 */ /* 0x000fe20000000000 */
[----:B------:R-:W-:Y:S01]  /*0ec0*/  LOP3.LUT R0, R97, 0x1f, RZ, 0xc0, !PT ;  /* 0x0000001f61007812 */ /* 0x000fe200078ec0ff */
[----:B------:R-:W-:Y:S01]  /*0ed0*/  @!UP0 UMOV UR6, 0x400 ;  /* 0x0000040000068882 */ /* 0x000fe20000000000 */
[----:B------:R-:W-:-:S04]  /*0ee0*/  @!UP0 UIADD3 UR4, UPT, UPT, -UR4, 0x100000, URZ ;  /* 0x0010000004048890 */ /* 0x000fc8000fffe1ff */
[----:B------:R-:W-:Y:S02]  /*0ef0*/  @!UP0 USHF.L.U32 UR5, UR4, 0xb, URZ ;  /* 0x0000000b04058899 */ /* 0x000fe400080006ff */
[----:B------:R-:W-:Y:S02]  /*0f00*/  @!UP0 USHF.L.U32 UR4, UR4, 0x1, URZ ;  /* 0x0000000104048899 */ /* 0x000fe400080006ff */
[----:B------:R-:W-:Y:S01]  /*0f10*/  @!UP0 ULEA UR6, UR46, UR6, 0x18 ;  /* 0x000000062e068291 */ /* 0x000fe2000f8ec0ff */
[----:B------:R-:W-:Y:S01]  /*0f20*/  VOTEU.ALL UP0, P1 ;  /* 0x0000000000ff7886 */ /* 0x000fe20000800000 */
[----:B------:R-:W-:Y:S02]  /*0f30*/  UISETP.NE.AND UP4, UPT, UR25, URZ, UPT ;  /* 0x000000ff1900728c */ /* 0x000fe4000bf85270 */
[----:B--2---:R-:W-:Y:S01]  /*0f40*/  UISETP.EQ.U32.AND UP5, UPT, UR7, 0x1, UPT ;  /* 0x000000010700788c */ /* 0x004fe2000bfa2070 */
[----:B------:R-:W2:Y:S07]  /*0f50*/  FENCE.VIEW.ASYNC.S ;  /* 0x00000000000073c6 */ /* 0x000eae0000000000 */
[----:B--2---:R2:W3:Y:S01]  /*0f60*/  @!UP0 SYNCS.EXCH.64 URZ, [UR6+0x180], UR4 ;  /* 0x0001800406ff85b2 */ /* 0x0044e20008000100 */
[----:B------:R-:W-:Y:S05]  /*0f70*/  BRA.U !UP5, `(.L_x_16) ;  /* 0x000000010d087547 */ /* 0x000fea000b800000 */
[----:B-1-3--:R-:W-:Y:S01]  /*0f80*/  UCGABAR_ARV ;  /* 0x00000000000079c7 */ /* 0x00afe20008000000 */
[----:B------:R-:W-:Y:S05]  /*0f90*/  BRA `(.L_x_17) ;  /* 0x0000000000047947 */ /* 0x000fea0003800000 */
.L_x_16:
[----:B-1-3--:R-:W-:Y:S01]  /*0fa0*/  NOP ;  /* 0x0000000000007918 */ /* 0x00afe20000000000 */
.L_x_17:
[----:B------:R-:W1:Y:S01]  /*0fb0*/  S2UR UR20, SR_CTAID.X ;  /* 0x00000000001479c3 */ /* 0x000e620000002500 */
[----:B------:R-:W-:-:S05]  /*0fc0*/  CS2R.32 R88, SR_CgaSize ;  /* 0x0000000000587805 */ /* 0x000fca0000008a00 */
[----:B------:R-:W-:-:S05]  /*0fd0*/  IMAD R88, R88, -0xa0, RZ ;  /* 0xffffff6058587824 */ /* 0x000fca00078e02ff */
[----:B--2---:R-:W-:-:S14]  /*0fe0*/  R2UR UR5, R88 ;  /* 0x00000000580572ca */ /* 0x004fdc00000e0000 */
[----:B------:R-:W2:Y:S01]  /*0ff0*/  LDCU UR5, c[0x0][UR5+0x2b0] ;  /* 0x00005600050577ac */ /* 0x000ea20008000800 */
[----:B------:R-:W-:-:S05]  /*1000*/  CS2R.32 R88, SR_CgaSize ;  /* 0x0000000000587805 */ /* 0x000fca0000008a00 */
[----:B------:R-:W-:-:S05]  /*1010*/  IMAD R88, R88, -0xa0, RZ ;  /* 0xffffff6058587824 */ /* 0x000fca00078e02ff */
[----:B------:R-:W-:-:S14]  /*1020*/  R2UR UR4, R88 ;  /* 0x00000000580472ca */ /* 0x000fdc00000e0000 */
[----:B------:R-:W3:Y:S01]  /*1030*/  LDCU UR4, c[0x0][UR4+0x2b4] ;  /* 0x00005680040477ac */ /* 0x000ee20008000800 */
[----:B------:R-:W4:Y:S01]  /*1040*/  S2UR UR7, SR_CTAID.Y ;  /* 0x00000000000779c3 */ /* 0x000f220000002600 */
[----:B------:R-:W-:-:S05]  /*1050*/  CS2R.32 R88, SR_CgaSize ;  /* 0x0000000000587805 */ /* 0x000fca0000008a00 */
[----:B------:R-:W-:-:S05]  /*1060*/  IMAD R88, R88, -0xa0, RZ ;  /* 0xffffff6058587824 */ /* 0x000fca00078e02ff */
[----:B------:R-:W-:-:S14]  /*1070*/  R2UR UR8, R88 ;  /* 0x00000000580872ca */ /* 0x000fdc00000e0000 */
[----:B------:R-:W3:Y:S01]  /*1080*/  LDCU UR8, c[0x0][UR8+0x2a0] ;  /* 0x00005400080877ac */ /* 0x000ee20008000800 */
[----:B------:R-:W3:Y:S01]  /*1090*/  LDCU UR21, c[0x0][0xb24] ;  /* 0x00016480ff1577ac */ /* 0x000ee20008000800 */
[----:B------:R-:W1:Y:S01]  /*10a0*/  S2UR UR36, SR_CTAID.Z ;  /* 0x00000000002479c3 */ /* 0x000e620000002700 */
[----:B------:R-:W-:-:S05]  /*10b0*/  CS2R.32 R88, SR_CgaSize ;  /* 0x0000000000587805 */ /* 0x000fca0000008a00 */
[----:B------:R-:W-:-:S05]  /*10c0*/  IMAD R88, R88, -0xa0, RZ ;  /* 0xffffff6058587824 */ /* 0x000fca00078e02ff */
[----:B------:R-:W-:-:S14]  /*10d0*/  R2UR UR63, R88 ;  /* 0x00000000583f72ca */ /* 0x000fdc00000e0000 */
[----:B------:R-:W3:Y:S01]  /*10e0*/  LDCU UR63, c[0x0][UR63+0x2a4] ;  /* 0x000054803f3f77ac */ /* 0x000ee20008000800 */
[----:B------:R-:W-:Y:S02]  /*10f0*/  UISETP.GT.U32.AND UP0, UPT, UR47, 0xffff, UPT ;  /* 0x0000ffff2f00788c */ /* 0x000fe4000bf04070 */
[----:B------:R-:W-:Y:S01]  /*1100*/  USHF.L.U32 UR27, UR46, 0xb, URZ ;  /* 0x0000000b2e1b7899 */ /* 0x000fe200080006ff */
[----:B-1----:R-:W-:Y:S01]  /*1110*/  I2FP.F32.U32 R3, UR20 ;  /* 0x0000001400037c45 */ /* 0x002fe20008201000 */
[----:B------:R-:W-:Y:S01]  /*1120*/  UMOV UR30, 0x5 ;  /* 0x00000005001e7882 */ /* 0x000fe20000000000 */
[----:B------:R-:W1:Y:S03]  /*1130*/  LDCU UR42, c[0x0][0xb24] ;  /* 0x00016480ff2a77ac */ /* 0x000e660008000800 */
[----:B--2---:R-:W-:Y:S01]  /*1140*/  FMUL R3, R3, UR5 ;  /* 0x0000000503037c20 */ /* 0x004fe20008400000 */
[----:B------:R-:W2:Y:S01]  /*1150*/  LDCU UR29, c[0x0][0xb30] ;  /* 0x00016600ff1d77ac */ /* 0x000ea20008000800 */
[----:B----4-:R-:W-:Y:S01]  /*1160*/  I2FP.F32.U32 R2, UR7 ;  /* 0x0000000700027c45 */ /* 0x010fe20008201000 */
[----:B------:R-:W-:-:S03]  /*1170*/  USHF.L.U32 UR45, UR20, 0x6, URZ ;  /* 0x00000006142d7899 */ /* 0x000fc600080006ff */
[----:B------:R-:W4:Y:S01]  /*1180*/  F2I.U32.TRUNC.NTZ R3, R3 ;  /* 0x0000000300037305 */ /* 0x000f22000020f000 */
[----:B------:R-:W-:Y:S01]  /*1190*/  USEL UR26, UR47, 0xffff, !UP0 ;  /* 0x0000ffff2f1a7887 */ /* 0x000fe2000c000000 */
[----:B---3--:R-:W-:Y:S01]  /*11a0*/  FMUL R2, R2, UR4 ;  /* 0x0000000402027c20 */ /* 0x008fe20008400000 */
[----:B------:R-:W-:Y:S01]  /*11b0*/  UISETP.GE.AND UP2, UPT, UR21, 0x1, UPT ;  /* 0x000000011500788c */ /* 0x000fe2000bf46270 */
[----:B------:R-:W-:-:S04]  /*11c0*/  UMOV UR24, UR7 ;  /* 0x0000000700187c82 */ /* 0x000fc80008000000 */
[----:B------:R-:W3:Y:S01]  /*11d0*/  F2I.U32.TRUNC.NTZ R2, R2 ;  /* 0x0000000200027305 */ /* 0x000ee2000020f000 */
[----:B----4-:R-:W-:Y:S02]  /*11e0*/  R2UR UR4, R3 ;  /* 0x00000000030472ca */ /* 0x010fe400000e0000 */
[----:B------:R-:W-:Y:S02]  /*11f0*/  PRMT R3, RZ, 0x7610, R3 ;  /* 0x00007610ff037816 */ /* 0x000fe40000000003 */
[----:B---3--:R-:W-:Y:S02]  /*1200*/  R2UR UR6, R2 ;  /* 0x00000000020672ca */ /* 0x008fe400000e0000 */
[----:B------:R-:W-:-:S07]  /*1210*/  PRMT R2, RZ, 0x7610, R2 ;  /* 0x00007610ff027816 */ /* 0x000fce0000000002 */
[----:B------:R-:W-:-:S04]  /*1220*/  UIADD3 UR5, UPT, UPT, -UR4, URZ, URZ ;  /* 0x000000ff04057290 */ /* 0x000fc8000fffe1ff */
[----:B------:R-:W-:Y:S02]  /*1230*/  UIMAD UR5, UR8, UR5, UR20 ;  /* 0x00000005080572a4 */ /* 0x000fe4000f8e0214 */
[----:B------:R-:W-:-:S04]  /*1240*/  UIADD3 UR4, UPT, UPT, -UR6, URZ, URZ ;  /* 0x000000ff06047290 */ /* 0x000fc8000fffe1ff */
[----:B------:R-:W-:Y:S01]  /*1250*/  IMAD.U32 R88, RZ, RZ, UR5 ;  /* 0x00000005ff587e24 */ /* 0x000fe2000f8e00ff */
[----:B------:R-:W-:Y:S01]  /*1260*/  UIMAD UR63, UR63, UR4, UR7 ;  /* 0x000000043f3f72a4 */ /* 0x000fe2000f8e0207 */
[----:B-12---:R-:W-:Y:S11]  /*1270*/  BRA.U UP4, `(.L_x_18) ;  /* 0x0000000104407547 */ /* 0x006ff6000b800000 */
[----:B------:R-:W-:-:S13]  /*1280*/  R2UR UR4, R88 ;  /* 0x00000000580472ca */ /* 0x000fda00000e0000 */
[----:B------:R-:W-:Y:S02]  /*1290*/  UISETP.GT.U32.AND UP0, UPT, UR4, 0x1, UPT ;  /* 0x000000010400788c */ /* 0x000fe4000bf04070 */
[----:B------:R-:W-:Y:S02]  /*12a0*/  ULOP3.LUT UR4, UR4, 0xfffffffe, URZ, 0xc0, !UPT ;  /* 0xfffffffe04047892 */ /* 0x000fe4000f8ec0ff */
[----:B------:R-:W-:Y:S02]  /*12b0*/  UISETP.NE.AND UP1, UPT, UR63, URZ, UP0 ;  /* 0x000000ff3f00728c */ /* 0x000fe40008725270 */
[----:B------:R-:W-:Y:S02]  /*12c0*/  UISETP.NE.AND UP0, UPT, UR63, 0x1, UP0 ;  /* 0x000000013f00788c */ /* 0x000fe40008705270 */
[----:B------:R-:W-:Y:S02]  /*12d0*/  USEL UR7, URZ, 0x1, UP1 ;  /* 0x00000001ff077887 */ /* 0x000fe40008800000 */
[----:B------:R-:W-:-:S02]  /*12e0*/  USEL UR6, URZ, 0x4, UP0 ;  /* 0x00000004ff067887 */ /* 0x000fc40008000000 */
[----:B------:R-:W-:Y:S02]  /*12f0*/  USEL UR5, URZ, 0x2, UP1 ;  /* 0x00000002ff057887 */ /* 0x000fe40008800000 */
[----:B------:R-:W-:Y:S02]  /*1300*/  ULEA UR4, UR63, UR4, 0x1 ;  /* 0x000000043f047291 */ /* 0x000fe4000f8e08ff */
[----:B------:R-:W-:Y:S02]  /*1310*/  USEL UR8, URZ, 0x8, UP0 ;  /* 0x00000008ff087887 */ /* 0x000fe40008000000 */
[----:B------:R-:W-:-:S03]  /*1320*/  UIADD3 UR5, UPT, UPT, UR5, UR6, UR7 ;  /* 0x0000000605057290 */ /* 0x000fc6000fffe007 */
[----:B------:R-:W-:Y:S01]  /*1330*/  UMOV UR6, 0x3 ;  /* 0x0000000300067882 */ /* 0x000fe20000000000 */
[----:B------:R-:W-:Y:S02]  /*1340*/  UIADD3 UR5, UPT, UPT, UR5, UR8, URZ ;  /* 0x0000000805057290 */ /* 0x000fe4000fffe0ff */
[----:B------:R-:W-:-:S04]  /*1350*/  USHF.L.U32 UR4, UR6, UR4, URZ ;  /* 0x0000000406047299 */ /* 0x000fc800080006ff */
[----:B------:R-:W-:Y:S02]  /*1360*/  MOV R3, UR5 ;  /* 0x0000000500037c02 */ /* 0x000fe40008000f00 */
[----:B------:R-:W-:Y:S02]  /*1370*/  IMAD.U32 R2, RZ, RZ, UR4 ;  /* 0x00000004ff027e24 */ /* 0x000fe4000f8e00ff */
.L_x_18:
[----:B------:R-:W-:Y:S05]  /*1380*/  BRA.U !UP2, `(.L_x_19) ;  /* 0x000000010ad47547 */ /* 0x000fea000b800000 */
[----:B------:R-:W1:Y:S01]  /*1390*/  LDCU.128 UR12, c[0x0][0xb10] ;  /* 0x00016200ff0c77ac */ /* 0x000e620008000c00 */
[----:B------:R-:W2:Y:S01]  /*13a0*/  LDCU UR6, c[0x0][0x370] ;  /* 0x00006e00ff0677ac */ /* 0x000ea20008000800 */
[----:B------:R-:W3:Y:S01]  /*13b0*/  LDCU UR5, c[0x0][0x374] ;  /* 0x00006e80ff0577ac */ /* 0x000ee20008000800 */
[----:B------:R-:W4:Y:S01]  /*13c0*/  LDCU UR28, c[0x0][0xb0c] ;  /* 0x00016180ff1c77ac */ /* 0x000f220008000800 */
[----:B------:R-:W4:Y:S01]  /*13d0*/  LDCU UR4, c[0x0][0xb20] ;  /* 0x00016400ff0477ac */ /* 0x000f220008000800 */
[----:B------:R-:W4:Y:S01]  /*13e0*/  LDCU.64 UR8, c[0x0][0xb28] ;  /* 0x00016500ff0877ac */ /* 0x000f220008000a00 */
[----:B-1----:R-:W-:Y:S02]  /*13f0*/  UISETP.NE.AND UP0, UPT, UR14, 0x1, UPT ;  /* 0x000000010e00788c */ /* 0x002fe4000bf05270 */
[----:B---3--:R-:W-:Y:S02]  /*1400*/  UIMAD.WIDE.U32 UR10, UR5, UR15, URZ ;  /* 0x0000000f050a72a5 */ /* 0x008fe4000f8e00ff */
[----:B--2---:R-:W-:-:S02]  /*1410*/  UIMAD.WIDE.U32 UR18, UR6, UR12, URZ ;  /* 0x0000000c061272a5 */ /* 0x004fc4000f8e00ff */
[----:B----4-:R-:W-:Y:S02]  /*1420*/  UISETP.NE.AND UP1, UPT, UR28, 0x1, UPT ;  /* 0x000000011c00788c */ /* 0x010fe4000bf25270 */
[----:B------:R-:W-:Y:S01]  /*1430*/  UISETP.NE.AND UP2, UPT, UR21, 0x1, UPT ;  /* 0x000000011500788c */ /* 0x000fe2000bf45270 */
[----:B------:R-:W-:Y:S02]  /*1440*/  UMOV UR10, UR11 ;  /* 0x0000000b000a7c82 */ /* 0x000fe40008000000 */
[----:B------:R-:W-:Y:S01]  /*1450*/  UMOV UR18, UR19 ;  /* 0x0000001300127c82 */ /* 0x000fe20008000000 */
[----:B------:R-:W-:Y:S02]  /*1460*/  @UP0 USHF.R.U32.HI UR5, URZ, UR4, UR10 ;  /* 0x00000004ff050299 */ /* 0x000fe4000801160a */
[----:B------:R-:W-:Y:S02]  /*1470*/  UIMAD.WIDE.U32 UR22, UR24, UR15, URZ ;  /* 0x0000000f181672a5 */ /* 0x000fe4000f8e00ff */
[----:B------:R-:W-:-:S02]  /*1480*/  UIMAD.WIDE.U32 UR10, UR5, UR8, URZ ;  /* 0x00000008050a72a5 */ /* 0x000fc4000f8e00ff */
[----:B------:R-:W-:Y:S02]  /*1490*/  @UP1 USHF.R.U32.HI UR6, URZ, UR13, UR18 ;  /* 0x0000000dff061299 */ /* 0x000fe40008011612 */
[----:B------:R-:W-:Y:S02]  /*14a0*/  UIMAD.WIDE.U32 UR16, UR20, UR12, URZ ;  /* 0x0000000c141072a5 */ /* 0x000fe4000f8e00ff */
[----:B------:R-:W-:Y:S01]  /*14b0*/  UIMAD.WIDE.U32 UR18, UR6, UR8, URZ ;  /* 0x00000008061272a5 */ /* 0x000fe2000f8e00ff */
[----:B------:R-:W-:Y:S01]  /*14c0*/  UMOV UR22, UR23 ;  /* 0x0000001700167c82 */ /* 0x000fe20008000000 */
[----:B------:R-:W-:Y:S01]  /*14d0*/  UMOV UR10, UR11 ;  /* 0x0000000b000a7c82 */ /* 0x000fe20008000000 */
[----:B------:R-:W-:Y:S02]  /*14e0*/  USHF.R.U32.HI UR22, URZ, UR4, UR22 ;  /* 0x00000004ff167299 */ /* 0x000fe40008011616 */
[----:B------:R-:W-:Y:S02]  /*14f0*/  @UP2 USHF.R.U32.HI UR5, URZ, UR9, UR10 ;  /* 0x00000009ff052299 */ /* 0x000fe4000801160a */
[----:B------:R-:W-:Y:S01]  /*1500*/  UMOV UR7, UR19 ;  /* 0x0000001300077c82 */ /* 0x000fe20008000000 */
[----:B------:R-:W-:Y:S01]  /*1510*/  UMOV UR16, UR17 ;  /* 0x0000001100107c82 */ /* 0x000fe20008000000 */
[----:B------:R-:W-:-:S02]  /*1520*/  @UP2 USHF.R.U32.HI UR6, URZ, UR9, UR7 ;  /* 0x00000009ff062299 */ /* 0x000fc40008011607 */
[----:B------:R-:W-:Y:S02]  /*1530*/  USHF.R.U32.HI UR13, URZ, UR13, UR16 ;  /* 0x0000000dff0d7299 */ /* 0x000fe40008011610 */
[----:B------:R-:W-:Y:S02]  /*1540*/  USEL UR4, UR24, UR22, !UP0 ;  /* 0x0000001618047287 */ /* 0x000fe4000c000000 */
[----:B------:R-:W-:Y:S02]  /*1550*/  UIMAD UR7, UR5, UR21, URZ ;  /* 0x00000015050772a4 */ /* 0x000fe4000f8e02ff */
[----:B------:R-:W-:Y:S02]  /*1560*/  USEL UR5, UR20, UR13, !UP1 ;  /* 0x0000000d14057287 */ /* 0x000fe4000c800000 */
[----:B------:R-:W-:Y:S02]  /*1570*/  UIMAD UR12, UR6, UR21, URZ ;  /* 0x00000015060c72a4 */ /* 0x000fe4000f8e02ff */
[----:B------:R-:W-:-:S02]  /*1580*/  UISETP.GE.AND UP0, UPT, UR4, UR7, UPT ;  /* 0x000000070400728c */ /* 0x000fc4000bf06270 */
[----:B------:R-:W-:Y:S02]  /*1590*/  UIMAD.WIDE.U32 UR10, UR4, UR8, URZ ;  /* 0x00000008040a72a5 */ /* 0x000fe4000f8e00ff */
[----:B------:R-:W-:Y:S02]  /*15a0*/  UISETP.GE.OR UP0, UPT, UR5, UR12, UP0 ;  /* 0x0000000c0500728c */ /* 0x000fe40008706670 */
[----:B------:R-:W-:Y:S02]  /*15b0*/  UIMAD.WIDE.U32 UR12, UR5, UR8, URZ ;  /* 0x00000008050c72a5 */ /* 0x000fe4000f8e00ff */
[----:B------:R-:W-:Y:S01]  /*15c0*/  UIADD3 UR10, UPT, UPT, -UR4, URZ, URZ ;  /* 0x000000ff040a7290 */ /* 0x000fe2000fffe1ff */
[----:B------:R-:W-:Y:S01]  /*15d0*/  UMOV UR8, UR11 ;  /* 0x0000000b00087c82 */ /* 0x000fe20008000000 */
[----:B------:R-:W-:Y:S02]  /*15e0*/  UIADD3 UR11, UPT, UPT, -UR5, URZ, URZ ;  /* 0x000000ff050b7290 */ /* 0x000fe4000fffe1ff */
[----:B------:R-:W-:-:S03]  /*15f0*/  USHF.R.U32.HI UR8, URZ, UR9, UR8 ;  /* 0x00000009ff087299 */ /* 0x000fc60008011608 */
[----:B------:R-:W-:Y:S01]  /*1600*/  @!UP0 UMOV UR7, UR13 ;  /* 0x0000000d00078c82 */ /* 0x000fe20008000000 */
[----:B------:R-:W-:Y:S02]  /*1610*/  UIMAD UR24, UR14, UR10, UR24 ;  /* 0x0000000a0e1872a4 */ /* 0x000fe4000f8e0218 */
[----:B------:R-:W-:Y:S02]  /*1620*/  USEL UR8, UR4, UR8, !UP2 ;  /* 0x0000000804087287 */ /* 0x000fe4000d000000 */
[----:B------:R-:W-:Y:S02]  /*1630*/  @!UP0 USHF.R.U32.HI UR7, URZ, UR9, UR7 ;  /* 0x00000009ff078299 */ /* 0x000fe40008011607 */
[----:B------:R-:W-:Y:S02]  /*1640*/  UIADD3 UR9, UPT, UPT, -UR8, URZ, URZ ;  /* 0x000000ff08097290 */ /* 0x000fe4000fffe1ff */
[----:B------:R-:W-:Y:S02]  /*1650*/  @!UP0 USEL UR7, UR5, UR7, !UP2 ;  /* 0x0000000705078287 */ /* 0x000fe4000d000000 */
[----:B------:R-:W-:-:S02]  /*1660*/  UIMAD UR9, UR21, UR9, UR4 ;  /* 0x00000009150972a4 */ /* 0x000fc4000f8e0204 */
[----:B------:R-:W-:Y:S02]  /*1670*/  @!UP0 UIADD3 UR8, UPT, UPT, UR8, -UR7, URZ ;  /* 0x8000000708088290 */ /* 0x000fe4000fffe0ff */
[----:B------:R-:W-:Y:S02]  /*1680*/  @!UP0 UIMAD UR6, UR9, UR6, UR7 ;  /* 0x00000006090682a4 */ /* 0x000fe4000f8e0207 */
[----:B------:R-:W-:Y:S02]  /*1690*/  @!UP0 UIMAD UR4, UR8, UR21, UR5 ;  /* 0x00000015080482a4 */ /* 0x000fe4000f8e0205 */
[----:B------:R-:W-:Y:S02]  /*16a0*/  UIMAD UR20, UR28, UR11, UR20 ;  /* 0x0000000b1c1472a4 */ /* 0x000fe4000f8e0214 */
[----:B------:R-:W-:Y:S01]  /*16b0*/  UIMAD UR24, UR4, UR14, UR24 ;  /* 0x0000000e041872a4 */ /* 0x000fe2000f8e0218 */
[----:B------:R-:W-:Y:S02]  /*16c0*/  @!UP0 UMOV UR5, UR6 ;  /* 0x0000000600058c82 */ /* 0x000fe40008000000 */
[----:B------:R-:W-:-:S12]  /*16d0*/  UIMAD UR20, UR5, UR28, UR20 ;  /* 0x0000001c051472a4 */ /* 0x000fd8000f8e0214 */
.L_x_19:
[----:B------:R-:W-:Y:S02]  /*16e0*/  UISETP.NE.AND UP1, UPT, UR29, 0x1, UPT ;  /* 0x000000011d00788c */ /* 0x000fe4000bf25270 */
[----:B------:R-:W-:Y:S02]  /*16f0*/  ULOP3.LUT UR21, UR26, 0xffff, URZ, 0xc0, !UPT ;  /* 0x0000ffff1a157892 */ /* 0x000fe4000f8ec0ff */
[----:B------:R-:W-:Y:S02]  /*1700*/  UISETP.NE.AND UP0, UPT, UR25, 0x2, UPT ;  /* 0x000000021900788c */ /* 0x000fe4000bf05270 */
[----:B------:R-:W-:Y:S02]  /*1710*/  ULOP3.LUT UR22, UR27, 0x1000, URZ, 0xc0, !UPT ;  /* 0x000010001b167892 */ /* 0x000fe4000f8ec0ff */
[----:B------:R-:W-:Y:S02]  /*1720*/  ULOP3.LUT UR45, UR45, 0x40, URZ, 0xc0, !UPT ;  /* 0x000000402d2d7892 */ /* 0x000fe4000f8ec0ff */
[----:B------:R-:W-:Y:S01]  /*1730*/  USHF.L.U32 UR21, UR30, UR21, URZ ;  /* 0x000000151e157299 */ /* 0x000fe200080006ff */
[----:B------:R-:W-:Y:S11]  /*1740*/  BRA.U UP1, `(.L_x_20) ;  /* 0x0000000101447547 */ /* 0x000ff6000b800000 */
[----:B------:R-:W1:Y:S01]  /*1750*/  LDCU.128 UR8, c[0x0][0xb10] ;  /* 0x00016200ff0877ac */ /* 0x000e620008000c00 */
[----:B------:R-:W2:Y:S01]  /*1760*/  LDCU UR12, c[0x0][0xb0c] ;  /* 0x00016180ff0c77ac */ /* 0x000ea20008000800 */
[----:B------:R-:W3:Y:S01]  /*1770*/  LDCU UR13, c[0x0][0xb20] ;  /* 0x00016400ff0d77ac */ /* 0x000ee20008000800 */
[----:B-1----:R-:W-:Y:S02]  /*1780*/  UIMAD.WIDE.U32 UR6, UR20, UR8, URZ ;  /* 0x00000008140672a5 */ /* 0x002fe4000f8e00ff */
[----:B------:R-:W-:Y:S02]  /*1790*/  UIMAD.WIDE.U32 UR4, UR24, UR11, URZ ;  /* 0x0000000b180472a5 */ /* 0x000fe4000f8e00ff */
[----:B--2---:R-:W-:Y:S02]  /*17a0*/  UISETP.NE.AND UP2, UPT, UR12, 0x1, UPT ;  /* 0x000000010c00788c */ /* 0x004fe4000bf45270 */
[----:B------:R-:W-:Y:S01]  /*17b0*/  UISETP.NE.AND UP1, UPT, UR10, 0x1, UPT ;  /* 0x000000010a00788c */ /* 0x000fe2000bf25270 */
[----:B------:R-:W-:-:S02]  /*17c0*/  UMOV UR6, UR7 ;  /* 0x0000000700067c82 */ /* 0x000fc40008000000 */
[----:B------:R-:W-:Y:S01]  /*17d0*/  UMOV UR4, UR5 ;  /* 0x0000000500047c82 */ /* 0x000fe20008000000 */
[----:B------:R-:W-:Y:S02]  /*17e0*/  USHF.R.U32.HI UR6, URZ, UR9, UR6 ;  /* 0x00000009ff067299 */ /* 0x000fe40008011606 */
[----:B---3--:R-:W-:Y:S02]  /*17f0*/  USHF.R.U32.HI UR4, URZ, UR13, UR4 ;  /* 0x0000000dff047299 */ /* 0x008fe40008011604 */
[----:B------:R-:W-:Y:S02]  /*1800*/  USEL UR5, UR20, UR6, !UP2 ;  /* 0x0000000614057287 */ /* 0x000fe4000d000000 */
[----:B------:R-:W-:-:S04]  /*1810*/  USEL UR4, UR24, UR4, !UP1 ;  /* 0x0000000418047287 */ /* 0x000fc8000c800000 */
[----:B------:R-:W-:Y:S02]  /*1820*/  UIADD3 UR6, UPT, UPT, UR5, -UR4, URZ ;  /* 0x8000000405067290 */ /* 0x000fe4000fffe0ff */
[----:B------:R-:W-:Y:S02]  /*1830*/  UIADD3 UR4, UPT, UPT, -UR5, UR4, URZ ;  /* 0x0000000405047290 */ /* 0x000fe4000fffe1ff */
[----:B------:R-:W-:Y:S02]  /*1840*/  UIMAD UR24, UR6, UR10, UR24 ;  /* 0x0000000a061872a4 */ /* 0x000fe4000f8e0218 */
[----:B------:R-:W-:-:S12]  /*1850*/  UIMAD UR20, UR4, UR12, UR20 ;  /* 0x0000000c041472a4 */ /* 0x000fd8000f8e0214 */
.L_x_20:
[----:B------:R-:W-:Y:S05]  /*1860*/  BRA.U !UP5, `(.L_x_21) ;  /* 0x000000010d0c7547 */ /* 0x000fea000b800000 */
[----:B------:R-:W-:Y:S01]  /*1870*/  UCGABAR_WAIT ;  /* 0x0000000000007dc7 */ /* 0x000fe20008000000 */
[----:B------:R-:W-:Y:S01]  /*1880*/  CCTL.IVALL ;  /* 0x00000000ff00798f */ /* 0x000fe20002000000 */
[----:B------:R-:W-:Y:S05]  /*1890*/  BRA `(.L_x_22) ;  /* 0x0000000000047947 */ /* 0x000fea0003800000 */
.L_x_21:
[----:B------:R-:W-:Y:S06]  /*18a0*/  BAR.SYNC.DEFER_BLOCKING 0x0 ;  /* 0x0000000000007b1d */ /* 0x000fec0000010000 */
.L_x_22:
[----:B------:R-:W-:Y:S05]  /*18b0*/  BRA.U UP0, `(.L_x_23) ;  /* 0x0000001900207547 */ /* 0x000fea000b800000 */
[----:B------:R-:W1:Y:S01]  /*18c0*/  LDCU UR6, c[0x0][0x38c] ;  /* 0x00007180ff0677ac */ /* 0x000e620008000800 */
[----:B------:R-:W-:Y:S01]  /*18d0*/  PLOP3.LUT P1, PT, PT, PT, UP3, 0x80, 0x8 ;  /* 0x000000000008781c */ /* 0x000fe20003f2f038 */
[----:B------:R-:W-:Y:S01]  /*18e0*/  IMAD.MOV.U32 R12, RZ, RZ, 0x1 ;  /* 0x00000001ff0c7424 */ /* 0x000fe200078e00ff */
[----:B------:R-:W-:Y:S02]  /*18f0*/  ISETP.NE.AND P2, PT, R0, RZ, P3 ;  /* 0x000000ff0000720c */ /* 0x000fe40001f45270 */
[----:B------:R-:W-:Y:S02]  /*1900*/  CS2R R10, SRZ ;  /* 0x00000000000a7805 */ /* 0x000fe4000001ff00 */
[----:B------:R-:W-:Y:S01]  /*1910*/  PLOP3.LUT P1, PT, P1, PT, PT, 0x8, 0x80 ;  /* 0x000000000080781c */ /* 0x000fe20000f2e170 */
[----:B------:R-:W-:Y:S01]  /*1920*/  IMAD.MOV.U32 R9, RZ, RZ, RZ ;  /* 0x000000ffff097224 */ /* 0x000fe200078e00ff */
[----:B------:R-:W2:Y:S01]  /*1930*/  LDCU UR38, c[0x0][0x370] ;  /* 0x00006e00ff2677ac */ /* 0x000ea20008000800 */
[----:B------:R-:W-:Y:S01]  /*1940*/  IMAD.MOV.U32 R8, RZ, RZ, 0x1 ;  /* 0x00000001ff087424 */ /* 0x000fe200078e00ff */
[----:B------:R-:W3:Y:S01]  /*1950*/  LDCU.64 UR26, c[0x0][0x348] ;  /* 0x00006900ff1a77ac */ /* 0x000ee20008000a00 */
[----:B------:R-:W-:Y:S01]  /*1960*/  ULEA.HI UR43, UR22, UR45, URZ, 0x19 ;  /* 0x0000002d162b7291 */ /* 0x000fe2000f8fc8ff */
[----:B------:R-:W4:Y:S01]  /*1970*/  LDCU UR37, c[0x0][0x374] ;  /* 0x00006e80ff2577ac */ /* 0x000f220008000800 */
[----:B-1----:R-:W-:-:S02]  /*1980*/  UIADD3 UR5, UPT, UPT, UR6, 0x7f, URZ ;  /* 0x0000007f06057890 */ /* 0x002fc4000fffe0ff */
[----:B------:R-:W-:Y:S02]  /*1990*/  UIADD3 UR47, UPT, UPT, UR6, 0xfe, URZ ;  /* 0x000000fe062f7890 */ /* 0x000fe4000fffe0ff */
[----:B------:R-:W-:Y:S01]  /*19a0*/  USHF.R.S32.HI UR4, URZ, 0x1f, UR5 ;  /* 0x0000001fff047899 */ /* 0x000fe20008011405 */
[----:B------:R-:W-:-:S03]  /*19b0*/  UMOV UR7, URZ ;  /* 0x000000ff00077c82 */ /* 0x000fc60008000000 */
[----:B------:R-:W-:Y:S02]  /*19c0*/  ULEA.HI UR4, UR4, UR5, URZ, 0x7 ;  /* 0x0000000504047291 */ /* 0x000fe4000f8f38ff */
[----:B------:R-:W-:Y:S02]  /*19d0*/  UIADD3 UR5, UPT, UPT, UR6, -0x1, URZ ;  /* 0xffffffff06057890 */ /* 0x000fe4000fffe0ff */
[----:B------:R-:W-:Y:S02]  /*19e0*/  USHF.R.S32.HI UR40, URZ, 0x7, UR4 ;  /* 0x00000007ff287899 */ /* 0x000fe40008011404 */
[----:B------:R-:W-:Y:S02]  /*19f0*/  UISETP.GE.U32.AND UP1, UPT, UR5, -0xff, UPT ;  /* 0xffffff010500788c */ /* 0x000fe4000bf26070 */
[----:B------:R-:W-:-:S04]  /*1a00*/  UISETP.LT.U32.AND UP0, UPT, UR40, 0xd, UPT ;  /* 0x0000000d2800788c */ /* 0x000fc8000bf01070 */
[----:B------:R-:W-:Y:S02]  /*1a10*/  USEL UR39, UR40, 0xd, UP0 ;  /* 0x0000000d28277887 */ /* 0x000fe40008000000 */
[----:B------:R-:W-:Y:S02]  /*1a20*/  UISETP.NE.AND UP0, UPT, UR25, URZ, UPT ;  /* 0x000000ff1900728c */ /* 0x000fe4000bf05270 */
[----:B------:R-:W-:Y:S02]  /*1a30*/  UIADD3 UR4, UPT, UPT, UR39, -0x1, URZ ;  /* 0xffffffff27047890 */ /* 0x000fe4000fffe0ff */
[----:B------:R-:W-:Y:S02]  /*1a40*/  @UP1 UIADD3 UR4, UPT, UPT, UR39, URZ, URZ ;  /* 0x000000ff27041290 */ /* 0x000fe4000fffe0ff */
[----:B------:R-:W-:Y:S02]  /*1a50*/  USEL UR23, UR41, 0x2, UP0 ;  /* 0x0000000229177887 */ /* 0x000fe40008000000 */
[----:B------:R-:W-:-:S02]  /*1a60*/  UIADD3 UR44, UPT, UPT, UR40, -UR39, URZ ;  /* 0x80000027282c7290 */ /* 0x000fc4000fffe0ff */
[----:B------:R-:W-:Y:S02]  /*1a70*/  UIADD3 UR25, UPT, UPT, UR4, 0x1, URZ ;  /* 0x0000000104197890 */ /* 0x000fe4000fffe0ff */
[----:B--234-:R-:W-:-:S12]  /*1a80*/  UIADD3 UR41, UPT, UPT, -UR4, URZ, URZ ;  /* 0x000000ff04297290 */ /* 0x01cfd8000fffe1ff */
.L_x_43:
[----:B------:R-:W-:Y:S01]  /*1a90*/  UISETP.NE.AND UP0, UPT, UR46, URZ, UPT ;  /* 0x000000ff2e00728c */ /* 0x000fe2000bf05270 */
[----:B-1----:R-:W1:Y:S08]  /*1aa0*/  S2UR UR46, SR_CgaCtaId ;  /* 0x00000000002e79c3 */ /* 0x002e700000008800 */
[----:B------:R-:W-:Y:S05]  /*1ab0*/  BRA.U UP0, `(.L_x_24) ;  /* 0x0000000100347547 */ /* 0x000fea000b800000 */
[----:B------:R-:W2:Y:S01]  /*1ac0*/  S2R R0, SR_CgaCtaId ;  /* 0x0000000000007919 */ /* 0x000ea20000008800 */
[----:B------:R-:W-:Y:S02]  /*1ad0*/  MOV R3, 0x400 ;  /* 0x0000040000037802 */ /* 0x000fe40000000f00 */
[----:B------:R-:W-:Y:S02]  /*1ae0*/  SHF.L.U32 R2, R8, 0x1f, RZ ;  /* 0x0000001f08027819 */ /* 0x000fe400000006ff */
[----:B--2---:R-:W-:-:S05]  /*1af0*/  LEA R0, R0, R3, 0x18 ;  /* 0x0000000300007211 */ /* 0x004fca00078ec0ff */
[----:B------:R-:W-:-:S04]  /*1b00*/  IMAD R3, R9, 0x8, R0 ;  /* 0x0000000809037824 */ /* 0x000fc800078e0200 */
[----:B------:R-:W2:Y:S02]  /*1b10*/  SYNCS.PHASECHK.TRANS64.TRYWAIT P0, [R3+URZ+0x170], R2 ;  /* 0x00017002030075a7 */ /* 0x000ea400080011ff */
[----:B--2---:R-:W-:Y:S05]  /*1b20*/  @!P0 BRA `(.L_x_25) ;  /* 0x00000068009c8947 */ /* 0x004fea0003800000 */
.L_x_133:
[----:B------:R-:W-:Y:S01]  /*1b30*/  VIADD R9, R9, 0x1 ;  /* 0x0000000109097836 */ /* 0x000fe20000000000 */
[----:B------:R2:W-:Y:S04]  /*1b40*/  SYNCS.ARRIVE.TRANS64.A1T0 RZ, [R3+URZ+0x160], RZ ;  /* 0x000160ff03ff79a7 */ /* 0x0005e800081000ff */
[----:B------:R-:W-:-:S04]  /*1b50*/  ISETP.NE.AND P0, PT, R9, 0x2, PT ;  /* 0x000000020900780c */ /* 0x000fc80003f05270 */
[----:B------:R-:W-:Y:S02]  /*1b60*/  SEL R9, R9, RZ, P0 ;  /* 0x000000ff09097207 */ /* 0x000fe40000000000 */
[----:B--2---:R-:W-:-:S04]  /*1b70*/  SEL R3, RZ, 0x1, P0 ;  /* 0x00000001ff037807 */ /* 0x004fc80000000000 */
[----:B------:R-:W-:-:S07]  /*1b80*/  LOP3.LUT R8, R8, R3, RZ, 0x3c, !PT ;  /* 0x0000000308087212 */ /* 0x000fce00078e3cff */
.L_x_24:
[----:B------:R-:W-:Y:S01]  /*1b90*/  UMOV UR6, 0x400 ;  /* 0x0000040000067882 */ /* 0x000fe20000000000 */
[----:B------:R-:W-:Y:S01]  /*1ba0*/  SHF.L.U32 R0, R12, 0x1f, RZ ;  /* 0x0000001f0c007819 */ /* 0x000fe200000006ff */
[----:B-1----:R-:W-:Y:S02]  /*1bb0*/  ULEA UR6, UR46, UR6, 0x18 ;  /* 0x000000062e067291 */ /* 0x002fe4000f8ec0ff */
[----:B------:R-:W-:Y:S02]  /*1bc0*/  UISETP.GE.U32.AND UP0, UPT, UR47, 0xff, UPT ;  /* 0x000000ff2f00788c */ /* 0x000fe4000bf06070 */
[----:B------:R-:W-:Y:S02]  /*1bd0*/  ULEA UR4, UR7, UR6, 0x3 ;  /* 0x0000000607047291 */ /* 0x000fe4000f8e18ff */
[----:B------:R-:W-:Y:S01]  /*1be0*/  ULEA UR11, UR24, UR45, 0x7 ;  /* 0x0000002d180b7291 */ /* 0x000fe2000f8e38ff */
[----:B------:R-:W-:-:S06]  /*1bf0*/  UMOV UR13, URZ ;  /* 0x000000ff000d7c82 */ /* 0x000fcc0008000000 */
[----:B------:R1:W2:Y:S01]  /*1c00*/  SYNCS.PHASECHK.TRANS64.TRYWAIT P0, [UR4+0x68], R0 ;  /* 0x00006800ff0075a7 */ /* 0x0002a20008001104 */
[----:B------:R-:W-:-:S04]  /*1c10*/  ULEA.HI UR4, UR20, UR20, URZ, 0x1 ;  /* 0x0000001414047291 */ /* 0x000fc8000f8f08ff */
[----:B------:R-:W-:-:S04]  /*1c20*/  USHF.L.U32 UR4, UR4, 0x6, URZ ;  /* 0x0000000604047899 */ /* 0x000fc800080006ff */
[----:B------:R-:W-:-:S04]  /*1c30*/  ULOP3.LUT UR35, UR4, 0xffffff80, URZ, 0xc0, !UPT ;  /* 0xffffff8004237892 */ /* 0x000fc8000f8ec0ff */
[----:B------:R-:W-:Y:S01]  /*1c40*/  UIADD3 UR35, UPT, UPT, UR43, UR35, URZ ;  /* 0x000000232b237290 */ /* 0x000fe2000fffe0ff */
[----:B------:R-:W-:Y:S11]  /*1c50*/  BRA.U !UP0, `(.L_x_26) ;  /* 0x0000000108c47547 */ /* 0x000ff6000b800000 */
[----:B------:R-:W-:Y:S01]  /*1c60*/  UMOV UR16, UR41 ;  /* 0x0000002900107c82 */ /* 0x000fe20008000000 */
[----:B------:R-:W-:Y:S01]  /*1c70*/  UMOV UR4, UR7 ;  /* 0x0000000700047c82 */ /* 0x000fe20008000000 */
[----:B------:R-:W-:-:S05]  /*1c80*/  UMOV UR34, URZ ;  /* 0x000000ff00227c82 */ /* 0x000fca0008000000 */
.L_x_32:
[----:B------:R-:W-:Y:S01]  /*1c90*/  ULEA UR33, UR4, UR6, 0x3 ;  /* 0x0000000604217291 */ /* 0x000fe2000f8e18ff */
[----:B------:R-:W-:Y:S01]  /*1ca0*/  @P3 MOV R2, 0x8000 ;  /* 0x0000800000023802 */ /* 0x000fe20000000f00 */
[----:B--234-:R-:W-:Y:S10]  /*1cb0*/  @P0 BRA `(.L_x_27) ;  /* 0x00000000000c0947 */ /* 0x01cff40003800000 */
[----:B------:R-:W-:-:S04]  /*1cc0*/  SHF.L.U32 R3, R12, 0x1f, RZ ;  /* 0x0000001f0c037819 */ /* 0x000fc800000006ff */
[----:B------:R-:W2:Y:S02]  /*1cd0*/  SYNCS.PHASECHK.TRANS64.TRYWAIT P0, [UR33+0x68], R3 ;  /* 0x00006803ff0075a7 */ /* 0x000ea40008001121 */
[----:B--2---:R-:W-:Y:S05]  /*1ce0*/  @!P0 BRA `(.L_x_28) ;  /* 0x0000006800408947 */ /* 0x004fea0003800000 */
.L_x_27:
[----:B------:R2:W-:Y:S01]  /*1cf0*/  @P3 SYNCS.ARRIVE.TRANS64 RZ, [UR33], R2 ;  /* 0x00000002ffff39a7 */ /* 0x0005e20008000021 */
[----:B------:R-:W-:Y:S02]  /*1d00*/  ULOP3.LUT UR5, UR23, 0x2, URZ, 0xfc, !UPT ;  /* 0x0000000217057892 */ /* 0x000fe4000f8efcff */
[----:B------:R-:W-:Y:S02]  /*1d10*/  UIADD3 UR16, UPT, UPT, UR16, 0x1, URZ ;  /* 0x0000000110107890 */ /* 0x000fe4000fffe0ff */
[----:B------:R-:W-:Y:S02]  /*1d20*/  UISETP.NE.AND UP0, UPT, UR5, 0x2, UPT ;  /* 0x000000020500788c */ /* 0x000fe4000bf05270 */
[----:B------:R-:W-:-:S07]  /*1d30*/  UISETP.NE.AND UP2, UPT, UR16, 0x1, UPT ;  /* 0x000000011000788c */ /* 0x000fce000bf45270 */
[----:B------:R-:W-:Y:S05]  /*1d40*/  BRA.U UP0, `(.L_x_29) ;  /* 0x0000000100047547 */ /* 0x000fea000b800000 */
[----:B------:R-:W-:Y:S05]  /*1d50*/  BPT.TRAP 0x1 ;  /* 0x000000040000795c */ /* 0x000fea0000300000 */
.L_x_29:
[----:B------:R-:W-:Y:S04]  /*1d60*/  BSSY.RECONVERGENT B0, `(.L_x_30) ;  /* 0x0000003000007945 */ /* 0x000fe80003800200 */
[----:B------:R-:W-:Y:S05]  /*1d70*/  @!P2 BRA `(.L_x_31) ;  /* 0x000000000004a947 */ /* 0x000fea0003800000 */
[----:B------:R-:W-:Y:S05]  /*1d80*/  BPT.TRAP 0x1 ;  /* 0x000000040000795c */ /* 0x000fea0000300000 */
.L_x_31:
[----:B------:R-:W-:Y:S05]  /*1d90*/  BSYNC.RECONVERGENT B0 ;  /* 0x0000000000007941 */ /* 0x000fea0003800200 */
.L_x_30:
[----:B------:R-:W-:Y:S02]  /*1da0*/  UIADD3 UR5, UPT, UPT, UR4, 0x1, URZ ;  /* 0x0000000104057890 */ /* 0x000fe4000fffe0ff */
[----:B------:R-:W-:Y:S02]  /*1db0*/  UIADD3 UR14, UP1, UPT, UR26, 0x80, URZ ;  /* 0x000000801a0e7890 */ /* 0x000fe4000ff3e0ff */
[----:B------:R-:W-:Y:S02]  /*1dc0*/  UISETP.NE.AND UP0, UPT, UR5, 0xd, UPT ;  /* 0x0000000d0500788c */ /* 0x000fe4000bf05270 */
[----:B------:R-:W-:Y:S02]  /*1dd0*/  ULOP3.LUT UR33, UR33, 0xfefffff8, URZ, 0xc0, !UPT ;  /* 0xfefffff821217892 */ /* 0x000fe4000f8ec0ff */
[----:B------:R-:W-:Y:S02]  /*1de0*/  USEL UR8, URZ, 0x1, UP0 ;  /* 0x00000001ff087887 */ /* 0x000fe40008000000 */
[----:B------:R-:W-:-:S02]  /*1df0*/  USEL UR7, UR5, URZ, UP0 ;  /* 0x000000ff05077287 */ /* 0x000fc40008000000 */
[----:B------:R-:W-:Y:S02]  /*1e00*/  UIADD3.X UR15, UPT, UPT, URZ, UR27, URZ, UP1, !UPT ;  /* 0x0000001bff0f7290 */ /* 0x000fe40008ffe4ff */
[----:B------:R-:W-:Y:S01]  /*1e10*/  ULEA UR5, UR7, UR6, 0x3 ;  /* 0x0000000607057291 */ /* 0x000fe2000f8e18ff */
[----:B------:R-:W-:Y:S01]  /*1e20*/  LOP3.LUT R12, R12, UR8, RZ, 0x3c, !PT ;  /* 0x000000080c0c7c12 */ /* 0x000fe2000f8e3cff */
[----:B------:R-:W-:Y:S02]  /*1e30*/  USHF.L.U32 UR8, UR4, 0xd, URZ ;  /* 0x0000000d04087899 */ /* 0x000fe400080006ff */
[----:B------:R-:W-:Y:S01]  /*1e40*/  UIADD3 UR4, UP0, UPT, UR26, 0x180, URZ ;  /* 0x000001801a047890 */ /* 0x000fe2000ff1e0ff */
[----:B-1----:R-:W-:Y:S01]  /*1e50*/  SHF.L.U32 R0, R12, 0x1f, RZ ;  /* 0x0000001f0c007819 */ /* 0x002fe200000006ff */
[----:B------:R-:W-:Y:S02]  /*1e60*/  ULOP3.LUT UR32, UR8, UR22, URZ, 0xfc, !UPT ;  /* 0x0000001608207292 */ /* 0x000fe4000f8efcff */
[----:B------:R-:W-:Y:S01]  /*1e70*/  UPRMT UR13, URZ, 0x5410, UR21 ;  /* 0x00005410ff0d7896 */ /* 0x000fe20008000015 */
[----:B------:R3:W4:Y:S01]  /*1e80*/  SYNCS.PHASECHK.TRANS64.TRYWAIT P0, [UR5+0x68], R0 ;  /* 0x00006800ff0075a7 */ /* 0x0007220008001105 */
[----:B------:R-:W-:-:S02]  /*1e90*/  UIADD3 UR32, UPT, UPT, UR6, 0x4300, UR32 ;  /* 0x0000430006207890 */ /* 0x000fc4000fffe020 */
[----:B------:R-:W-:Y:S02]  /*1ea0*/  UIADD3 UR8, UPT, UPT, UR6, 0x1e300, UR8 ;  /* 0x0001e30006087890 */ /* 0x000fe4000fffe008 */
[----:B------:R-:W-:Y:S01]  /*1eb0*/  UIADD3.X UR5, UPT, UPT, URZ, UR27, URZ, UP0, !UPT ;  /* 0x0000001bff057290 */ /* 0x000fe200087fe4ff */
[----:B------:R-:W-:Y:S01]  /*1ec0*/  UMOV UR18, 0x0 ;  /* 0x0000000000127882 */ /* 0x000fe20000000000 */
[----:B------:R-:W-:Y:S01]  /*1ed0*/  UMOV UR19, 0x10000000 ;  /* 0x1000000000137882 */ /* 0x000fe20000000000 */
[----:B------:R-:W-:Y:S01]  /*1ee0*/  UMOV UR10, UR34 ;  /* 0x00000022000a7c82 */ /* 0x000fe20008000000 */
[----:B------:R-:W-:Y:S01]  /*1ef0*/  UMOV UR12, UR36 ;  /* 0x00000024000c7c82 */ /* 0x000fe20008000000 */
[----:B------:R-:W-:Y:S01]  /*1f00*/  UMOV UR9, UR33 ;  /* 0x0000002100097c82 */ /* 0x000fe20008000000 */
[----:B------:R1:W-:Y:S03]  /*1f10*/  UTMALDG.3D.MULTICAST.2CTA [UR32], [UR14], UR13, desc[UR18] ;  /* 0x000012200e0073b4 */ /* 0x0003e6000821180d */
[----:B------:R2:W-:Y:S01]  /*1f20*/  UTMALDG.3D.2CTA [UR8], [UR4], desc[UR18] ;  /* 0x00001208040075b4 */ /* 0x0005e20008211000 */
[----:B-1----:R-:W-:Y:S01]  /*1f30*/  UIADD3 UR34, UPT, UPT, UR34, 0x80, URZ ;  /* 0x0000008022227890 */ /* 0x002fe2000fffe0ff */
[----:B------:R-:W-:Y:S01]  /*1f40*/  UMOV UR13, UR25 ;  /* 0x00000019000d7c82 */ /* 0x000fe20008000000 */
[----:B--2---:R-:W-:Y:S01]  /*1f50*/  UMOV UR4, UR7 ;  /* 0x0000000700047c82 */ /* 0x004fe20008000000 */
[----:B------:R-:W-:Y:S09]  /*1f60*/  BRA.U UP2, `(.L_x_32) ;  /* 0xfffffffd02487547 */ /* 0x000ff2000b83ffff */
.L_x_26:
[----:B------:R-:W-:Y:S01]  /*1f70*/  ULEA UR4, UR7, UR6, 0x3 ;  /* 0x0000000607047291 */ /* 0x000fe2000f8e18ff */
[----:B-1-3--:R-:W-:Y:S01]  /*1f80*/  SHF.L.U32 R0, R12, 0x1f, RZ ;  /* 0x0000001f0c007819 */ /* 0x00afe200000006ff */
[----:B------:R-:W-:Y:S01]  /*1f90*/  @!P1 SYNCS.ARRIVE.TRANS64.A1T0 RZ, [UR6+0xf8], RZ ;  /* 0x0000f8ffffff99a7 */ /* 0x000fe20008100006 */
[----:B------:R-:W-:-:S06]  /*1fa0*/  UISETP.GT.AND UP0, UPT, UR40, UR39, UPT ;  /* 0x000000272800728c */ /* 0x000fcc000bf04270 */
[----:B--2-4-:R1:W2:Y:S03]  /*1fb0*/  SYNCS.PHASECHK.TRANS64.TRYWAIT P0, [UR4+0x68], R0 ;  /* 0x00006800ff0075a7 */ /* 0x0142a60008001104 */
[----:B------:R-:W-:Y:S05]  /*1fc0*/  BRA.U !UP0, `(.L_x_33) ;  /* 0x0000000108c47547 */ /* 0x000fea000b800000 */
[----:B------:R-:W-:Y:S01]  /*1fd0*/  UIADD3 UR24, UPT, UPT, UR44, UR13, URZ ;  /* 0x0000000d2c187290 */ /* 0x000fe2000fffe0ff */
[----:B------:R-:W-:-:S11]  /*1fe0*/  UMOV UR4, UR7 ;  /* 0x0000000700047c82 */ /* 0x000fd60008000000 */
.L_x_39:
[----:B------:R-:W-:Y:S01]  /*1ff0*/  ULEA UR17, UR4, UR6, 0x3 ;  /* 0x0000000604117291 */ /* 0x000fe2000f8e18ff */
[----:B--2---:R-:W-:Y:S01]  /*2000*/  @P3 MOV R2, 0x8000 ;  /* 0x0000800000023802 */ /* 0x004fe20000000f00 */
[----:B--2-4-:R-:W-:Y:S10]  /*2010*/  @P0 BRA `(.L_x_34) ;  /* 0x00000000000c0947 */ /* 0x014ff40003800000 */
[----:B------:R-:W-:-:S04]  /*2020*/  SHF.L.U32 R3, R12, 0x1f, RZ ;  /* 0x0000001f0c037819 */ /* 0x000fc800000006ff */
[----:B------:R-:W2:Y:S02]  /*2030*/  SYNCS.PHASECHK.TRANS64.TRYWAIT P0, [UR17+0x68], R3 ;  /* 0x00006803ff0075a7 */ /* 0x000ea40008001111 */
[----:B--2---:R-:W-:Y:S05]  /*2040*/  @!P0 BRA `(.L_x_35) ;  /* 0x0000006400808947 */ /* 0x004fea0003800000 */
.L_x_34:
[----:B------:R2:W-:Y:S01]  /*2050*/  @P3 SYNCS.ARRIVE.TRANS64 RZ, [UR17], R2 ;  /* 0x00000002ffff39a7 */ /* 0x0005e20008000011 */
[----:B------:R-:W-:-:S04]  /*2060*/  ULOP3.LUT UR5, UR23, 0x2, URZ, 0xfc, !UPT ;  /* 0x0000000217057892 */ /* 0x000fc8000f8efcff */
[----:B------:R-:W-:-:S09]  /*2070*/  UISETP.NE.AND UP0, UPT, UR5, 0x2, UPT ;  /* 0x000000020500788c */ /* 0x000fd2000bf05270 */
[----:B------:R-:W-:Y:S05]  /*2080*/  BRA.U UP0, `(.L_x_36) ;  /* 0x0000000100047547 */ /* 0x000fea000b800000 */
[----:B------:R-:W-:Y:S05]  /*2090*/  BPT.TRAP 0x1 ;  /* 0x000000040000795c */ /* 0x000fea0000300000 */
.L_x_36:
[----:B------:R-:W-:Y:S04]  /*20a0*/  BSSY.RECONVERGENT B0, `(.L_x_37) ;  /* 0x0000003000007945 */ /* 0x000fe80003800200 */
[----:B------:R-:W-:Y:S05]  /*20b0*/  @!P2 BRA `(.L_x_38) ;  /* 0x000000000004a947 */ /* 0x000fea0003800000 */
[----:B------:R-:W-:Y:S05]  /*20c0*/  BPT.TRAP 0x1 ;  /* 0x000000040000795c */ /* 0x000fea0000300000 */
.L_x_38:
[----:B------:R-:W-:Y:S05]  /*20d0*/  BSYNC.RECONVERGENT B0 ;  /* 0x0000000000007941 */ /* 0x000fea0003800200 */
.L_x_37:
[----:B------:R-:W-:Y:S02]  /*20e0*/  UIADD3 UR5, UPT, UPT, UR4, 0x1, URZ ;  /* 0x0000000104057890 */ /* 0x000fe4000fffe0ff */
[----:B------:R-:W-:Y:S02]  /*20f0*/  USHF.L.U32 UR18, UR13, 0x7, URZ ;  /* 0x000000070d127899 */ /* 0x000fe400080006ff */
[----:B------:R-:W-:Y:S02]  /*2100*/  UISETP.NE.AND UP0, UPT, UR5, 0xd, UPT ;  /* 0x0000000d0500788c */ /* 0x000fe4000bf05270 */
[----:B------:R-:W-:Y:S02]  /*2110*/  ULOP3.LUT UR17, UR17, 0xfefffff8, URZ, 0xc0, !UPT ;  /* 0xfefffff811117892 */ /* 0x000fe4000f8ec0ff */
[----:B------:R-:W-:Y:S02]  /*2120*/  USEL UR8, URZ, 0x1, UP0 ;  /* 0x00000001ff087887 */ /* 0x000fe40008000000 */
[----:B------:R-:W-:-:S02]  /*2130*/  USEL UR7, UR5, URZ, UP0 ;  /* 0x000000ff05077287 */ /* 0x000fc40008000000 */
[----:B------:R-:W-:Y:S02]  /*2140*/  UIADD3 UR14, UP0, UPT, UR26, 0x180, URZ ;  /* 0x000001801a0e7890 */ /* 0x000fe4000ff1e0ff */
        /* <DEDUP_REMOVED lines=9> */
[----:B------:R-:W-:Y:S02]  /*21e0*/  UIADD3.X UR5, UPT, UPT, URZ, UR27, URZ, UP1, !UPT ;  /* 0x0000001bff057290 */ /* 0x000fe40008ffe4ff */
[----:B------:R-:W-:Y:S02]  /*21f0*/  UIADD3 UR8, UPT, UPT, UR6, 0x1e300, UR8 ;  /* 0x0001e30006087890 */ /* 0x000fe4000fffe008 */
[----:B------:R-:W-:Y:S01]  /*2200*/  UIADD3.X UR15, UPT, UPT, URZ, UR27, URZ, UP0, !UPT ;  /* 0x0000001bff0f7290 */ /* 0x000fe200087fe4ff */
[----:B------:R-:W-:Y:S01]  /*2210*/  UMOV UR28, 0x0 ;  /* 0x00000000001c7882 */ /* 0x000fe20000000000 */
[----:B------:R-:W-:Y:S01]  /*2220*/  UMOV UR29, 0x10000000 ;  /* 0x10000000001d7882 */ /* 0x000fe20000000000 */
[----:B------:R-:W-:Y:S01]  /*2230*/  UMOV UR19, UR35 ;  /* 0x0000002300137c82 */ /* 0x000fe20008000000 */
[----:B------:R-:W-:Y:S01]  /*2240*/  UMOV UR20, UR36 ;  /* 0x0000002400147c82 */ /* 0x000fe20008000000 */
[----:B------:R-:W-:Y:S01]  /*2250*/  UMOV UR12, UR36 ;  /* 0x00000024000c7c82 */ /* 0x000fe20008000000 */
[----:B------:R1:W-:Y:S01]  /*2260*/  UTMALDG.3D.MULTICAST.2CTA [UR16], [UR4], UR10, desc[UR28] ;  /* 0x00001c10040073b4 */ /* 0x0003e2000821180a */
[----:B------:R-:W-:Y:S01]  /*2270*/  UMOV UR9, UR17 ;  /* 0x0000001100097c82 */ /* 0x000fe20008000000 */
[----:B------:R-:W-:-:S04]  /*2280*/  UIADD3 UR13, UPT, UPT, UR13, 0x1, URZ ;  /* 0x000000010d0d7890 */ /* 0x000fc8000fffe0ff */
[----:B------:R-:W-:Y:S01]  /*2290*/  UISETP.NE.AND UP0, UPT, UR13, UR24, UPT ;  /* 0x000000180d00728c */ /* 0x000fe2000bf05270 */
[----:B-1----:R-:W-:Y:S01]  /*22a0*/  UMOV UR10, UR18 ;  /* 0x00000012000a7c82 */ /* 0x002fe20008000000 */
[----:B------:R-:W-:Y:S01]  /*22b0*/  UMOV UR4, UR7 ;  /* 0x0000000700047c82 */ /* 0x000fe20008000000 */
[----:B------:R3:W-:Y:S06]  /*22c0*/  UTMALDG.3D.2CTA [UR8], [UR14], desc[UR28] ;  /* 0x00001c080e0075b4 */ /* 0x0007ec0008211000 */
[----:B---3--:R-:W-:Y:S05]  /*22d0*/  BRA.U UP0, `(.L_x_39) ;  /* 0xfffffffd00447547 */ /* 0x008fea000b83ffff */
.L_x_33:
[C---:B------:R-:W-:Y:S01]  /*22e0*/  LEA R3, R11.reuse, UR6, 0x3 ;  /* 0x000000060b037c11 */ /* 0x040fe2000f8e18ff */
[----:B------:R-:W-:Y:S01]  /*22f0*/  NOP ;  /* 0x0000000000007918 */ /* 0x000fe20000000000 */
[----:B-1----:R-:W-:Y:S02]  /*2300*/  SHF.L.U32 R0, R10, 0x1f, RZ ;  /* 0x0000001f0a007819 */ /* 0x002fe400000006ff */
[----:B------:R-:W-:Y:S02]  /*2310*/  LEA R5, R11, UR6, 0x4 ;  /* 0x000000060b057c11 */ /* 0x000fe4000f8e20ff */
[----:B--2-4-:R-:W1:Y:S02]  /*2320*/  SYNCS.PHASECHK.TRANS64.TRYWAIT P0, [R3+URZ+0x100], R0 ;  /* 0x00010000030075a7 */ /* 0x014e6400080011ff */
[----:B-1----:R-:W-:Y:S05]  /*2330*/  @!P0 BRA `(.L_x_40) ;  /* 0x0000006000dc8947 */ /* 0x002fea0003800000 */
.L_x_136:
[----:B------:R-:W2:Y:S01]  /*2340*/  LDS.128 R4, [R5+0x190] ;  /* 0x0001900005047984 */ /* 0x000ea20000000c00 */
[----:B------:R-:W-:Y:S01]  /*2350*/  UISETP.GE.AND UP0, UPT, UR42, 0x1, UPT ;  /* 0x000000012a00788c */ /* 0x000fe2000bf06270 */
[----:B------:R-:W-:Y:S01]  /*2360*/  @!PT LDS RZ, [RZ] ;  /* 0x00000000fffff984 */ /* 0x000fe20000000800 */
[----:B------:R-:W-:Y:S01]  /*2370*/  @!PT LDS RZ, [RZ] ;  /* 0x00000000fffff984 */ /* 0x000fe20000000800 */
[----:B------:R-:W-:Y:S01]  /*2380*/  @!PT LDS RZ, [RZ] ;  /* 0x00000000fffff984 */ /* 0x000fe20000000800 */
[----:B------:R-:W-:Y:S01]  /*2390*/  @!PT LDS RZ, [RZ] ;  /* 0x00000000fffff984 */ /* 0x000fe20000000800 */
[----:B------:R3:W-:Y:S06]  /*23a0*/  MEMBAR.ALL.CTA ;  /* 0x0000000000007992 */ /* 0x0007ec0000008000 */
[----:B---3--:R-:W3:Y:S01]  /*23b0*/  FENCE.VIEW.ASYNC.S ;  /* 0x00000000000073c6 */ /* 0x008ee20000000000 */
[----:B--2---:R-:W-:-:S13]  /*23c0*/  LOP3.LUT P0, RZ, R6, 0x1, RZ, 0xc0, !PT ;  /* 0x0000000106ff7812 */ /* 0x004fda000780c0ff */
[----:B---3--:R-:W-:Y:S01]  /*23d0*/  VOTEU.ANY UP1, P0 ;  /* 0x0000000000ff7886 */ /* 0x008fe20000020100 */
[----:B------:R-:W-:-:S13]  /*23e0*/  PLOP3.LUT P0, PT, PT, PT, UP1, 0x80, 0x8 ;  /* 0x000000000008781c */ /* 0x000fda0003f0f018 */
[----:B-1----:R-:W-:Y:S02]  /*23f0*/  @P0 LOP3.LUT R0, R5, 0xffff, RZ, 0xc0, !PT ;  /* 0x0000ffff05000812 */ /* 0x002fe400078ec0ff */
[----:B------:R-:W-:Y:S02]  /*2400*/  @P0 MOV R2, R4 ;  /* 0x0000000400020202 */ /* 0x000fe40000000f00 */
[----:B------:R-:W-:Y:S01]  /*2410*/  @P0 R2UR UR5, R0 ;  /* 0x00000000000502ca */ /* 0x000fe200000e0000 */
[----:B------:R-:W-:Y:S01]  /*2420*/  VIADD R0, R3, 0x110 ;  /* 0x0000011003007836 */ /* 0x000fe20000000000 */
[----:B------:R-:W-:Y:S02]  /*2430*/  @P0 SHF.R.U32.HI R4, RZ, 0x10, R5 ;  /* 0x00000010ff040819 */ /* 0x000fe40000011605 */
[----:B------:R-:W-:Y:S02]  /*2440*/  @P0 R2UR UR8, R2 ;  /* 0x00000000020802ca */ /* 0x000fe400000e0000 */
[----:B------:R-:W-:-:S02]  /*2450*/  PRMT R0, RZ, 0x654, R0 ;  /* 0x00000654ff007816 */ /* 0x000fc40000000000 */
[----:B------:R-:W-:Y:S02]  /*2460*/  @P0 R2UR UR4, R4 ;  /* 0x00000000040402ca */ /* 0x000fe400000e0000 */
[----:B------:R1:W-:Y:S03]  /*2470*/  SYNCS.ARRIVE.TRANS64.RED.A1T0 RZ, [R0+URZ], RZ ;  /* 0x000000ff00ff79a7 */ /* 0x0003e600081004ff */
[----:B------:R-:W-:-:S04]  /*2480*/  @UP1 UMOV UR30, UR5 ;  /* 0x00000005001e1c82 */ /* 0x000fc80008000000 */
[----:B------:R-:W-:-:S04]  /*2490*/  @UP1 UMOV UR31, UR8 ;  /* 0x00000008001f1c82 */ /* 0x000fc80008000000 */
[----:B------:R-:W-:Y:S01]  /*24a0*/  @UP1 UMOV UR36, UR4 ;  /* 0x0000000400241c82 */ /* 0x000fe20008000000 */
[----:B------:R-:W-:Y:S05]  /*24b0*/  BRA.U !UP0, `(.L_x_41) ;  /* 0x0000000108d47547 */ /* 0x000fea000b800000 */
[----:B------:R-:W2:Y:S01]  /*24c0*/  LDCU.128 UR12, c[0x0][0xb10] ;  /* 0x00016200ff0c77ac */ /* 0x000ea20008000c00 */
[----:B------:R-:W3:Y:S01]  /*24d0*/  LDCU UR24, c[0x0][0xb20] ;  /* 0x00016400ff1877ac */ /* 0x000ee20008000800 */
[----:B------:R-:W4:Y:S01]  /*24e0*/  LDCU UR20, c[0x0][0xb0c] ;  /* 0x00016180ff1477ac */ /* 0x000f220008000800 */
[----:B------:R-:W1:Y:S01]  /*24f0*/  LDCU.64 UR10, c[0x0][0xb28] ;  /* 0x00016500ff0a77ac */ /* 0x000e620008000a00 */
[----:B------:R-:W-:Y:S02]  /*2500*/  UISETP.NE.AND UP3, UPT, UR42, 0x1, UPT ;  /* 0x000000012a00788c */ /* 0x000fe4000bf65270 */
[----:B--2---:R-:W-:Y:S02]  /*2510*/  UIMAD.WIDE.U32 UR8, UR37, UR15, URZ ;  /* 0x0000000f250872a5 */ /* 0x004fe4000f8e00ff */
[----:B------:R-:W-:Y:S02]  /*2520*/  UIMAD.WIDE.U32 UR4, UR38, UR12, URZ ;  /* 0x0000000c260472a5 */ /* 0x000fe4000f8e00ff */
[----:B------:R-:W-:-:S02]  /*2530*/  UISETP.NE.AND UP0, UPT, UR14, 0x1, UPT ;  /* 0x000000010e00788c */ /* 0x000fc4000bf05270 */
[----:B------:R-:W-:Y:S01]  /*2540*/  UIMAD.WIDE.U32 UR28, UR30, UR15, URZ ;  /* 0x0000000f1e1c72a5 */ /* 0x000fe2000f8e00ff */
[----:B------:R-:W-:Y:S02]  /*2550*/  UMOV UR8, UR9 ;  /* 0x0000000900087c82 */ /* 0x000fe40008000000 */
[----:B------:R-:W-:Y:S01]  /*2560*/  UMOV UR4, UR5 ;  /* 0x0000000500047c82 */ /* 0x000fe20008000000 */
[----:B---3--:R-:W-:Y:S02]  /*2570*/  USHF.R.U32.HI UR8, URZ, UR24, UR8 ;  /* 0x00000018ff087299 */ /* 0x008fe40008011608 */
[----:B----4-:R-:W-:Y:S02]  /*2580*/  UISETP.NE.AND UP2, UPT, UR20, 0x1, UPT ;  /* 0x000000011400788c */ /* 0x010fe4000bf45270 */
[----:B------:R-:W-:Y:S02]  /*2590*/  USHF.R.U32.HI UR4, URZ, UR13, UR4 ;  /* 0x0000000dff047299 */ /* 0x000fe40008011604 */
[----:B------:R-:W-:-:S02]  /*25a0*/  USEL UR5, UR37, UR8, !UP0 ;  /* 0x0000000825057287 */ /* 0x000fc4000c000000 */
[----:B------:R-:W-:Y:S02]  /*25b0*/  USEL UR8, UR38, UR4, !UP2 ;  /* 0x0000000426087287 */ /* 0x000fe4000d000000 */
[----:B-1----:R-:W-:Y:S01]  /*25c0*/  UIMAD.WIDE.U32 UR16, UR5, UR10, URZ ;  /* 0x0000000a051072a5 */ /* 0x002fe2000f8e00ff */
[----:B------:R-:W-:Y:S01]  /*25d0*/  UMOV UR4, UR29 ;  /* 0x0000001d00047c82 */ /* 0x000fe20008000000 */
[----:B------:R-:W-:Y:S02]  /*25e0*/  UIMAD.WIDE.U32 UR18, UR31, UR12, URZ ;  /* 0x0000000c1f1272a5 */ /* 0x000fe4000f8e00ff */
[----:B------:R-:W-:-:S03]  /*25f0*/  UIMAD.WIDE.U32 UR28, UR8, UR10, URZ ;  /* 0x0000000a081c72a5 */ /* 0x000fc6000f8e00ff */
[----:B------:R-:W-:Y:S01]  /*2600*/  UMOV UR16, UR17 ;  /* 0x0000001100107c82 */ /* 0x000fe20008000000 */
[----:B------:R-:W-:Y:S02]  /*2610*/  USHF.R.U32.HI UR4, URZ, UR24, UR4 ;  /* 0x00000018ff047299 */ /* 0x000fe40008011604 */
[----:B------:R-:W-:Y:S01]  /*2620*/  @UP3 USHF.R.U32.HI UR5, URZ, UR11, UR16 ;  /* 0x0000000bff053299 */ /* 0x000fe20008011610 */
[----:B------:R-:W-:Y:S01]  /*2630*/  UMOV UR18, UR19 ;  /* 0x0000001300127c82 */ /* 0x000fe20008000000 */
[----:B------:R-:W-:Y:S01]  /*2640*/  UMOV UR28, UR29 ;  /* 0x0000001d001c7c82 */ /* 0x000fe20008000000 */
[----:B------:R-:W-:Y:S02]  /*2650*/  USHF.R.U32.HI UR13, URZ, UR13, UR18 ;  /* 0x0000000dff0d7299 */ /* 0x000fe40008011612 */
[----:B------:R-:W-:Y:S02]  /*2660*/  USEL UR4, UR30, UR4, !UP0 ;  /* 0x000000041e047287 */ /* 0x000fe4000c000000 */
[----:B------:R-:W-:-:S02]  /*2670*/  @UP3 USHF.R.U32.HI UR8, URZ, UR11, UR28 ;  /* 0x0000000bff083299 */ /* 0x000fc4000801161c */
[----:B------:R-:W-:Y:S02]  /*2680*/  UIMAD UR9, UR42, UR5, URZ ;  /* 0x000000052a0972a4 */ /* 0x000fe4000f8e02ff */
[----:B------:R-:W-:Y:S02]  /*2690*/  USEL UR5, UR31, UR13, !UP2 ;  /* 0x0000000d1f057287 */ /* 0x000fe4000d000000 */
[----:B------:R-:W-:Y:S02]  /*26a0*/  UIMAD UR12, UR42, UR8, URZ ;  /* 0x000000082a0c72a4 */ /* 0x000fe4000f8e02ff */
[----:B------:R-:W-:Y:S02]  /*26b0*/  UISETP.GE.AND UP0, UPT, UR4, UR9, UPT ;  /* 0x000000090400728c */ /* 0x000fe4000bf06270 */
[----:B------:R-:W-:Y:S02]  /*26c0*/  UIMAD.WIDE.U32 UR16, UR4, UR10, URZ ;  /* 0x0000000a041072a5 */ /* 0x000fe4000f8e00ff */
[----:B------:R-:W-:-:S02]  /*26d0*/  UISETP.GE.OR UP0, UPT, UR5, UR12, UP0 ;  /* 0x0000000c0500728c */ /* 0x000fc40008706670 */
        /* <DEDUP_REMOVED lines=19> */
.L_x_41:
[----:B------:R-:W2:Y:S02]  /*2810*/  LDCU UR4, c[0x0][0xb30] ;  /* 0x00016600ff0477ac */ /* 0x000ea40008000800 */
[----:B--2---:R-:W-:-:S09]  /*2820*/  UISETP.NE.AND UP0, UPT, UR4, 0x1, UPT ;  /* 0x000000010400788c */ /* 0x004fd2000bf05270 */
[----:B------:R-:W-:Y:S05]  /*2830*/  BRA.U UP0, `(.L_x_42) ;  /* 0x0000000100447547 */ /* 0x000fea000b800000 */
[----:B------:R-:W2:Y:S01]  /*2840*/  LDCU.128 UR12, c[0x0][0xb10] ;  /* 0x00016200ff0c77ac */ /* 0x000ea20008000c00 */
[----:B------:R-:W3:Y:S01]  /*2850*/  LDCU UR10, c[0x0][0xb0c] ;  /* 0x00016180ff0a77ac */ /* 0x000ee20008000800 */
[----:B------:R-:W4:Y:S01]  /*2860*/  LDCU UR11, c[0x0][0xb20] ;  /* 0x00016400ff0b77ac */ /* 0x000f220008000800 */
[----:B--2---:R-:W-:Y:S02]  /*2870*/  UIMAD.WIDE.U32 UR8, UR31, UR12, URZ ;  /* 0x0000000c1f0872a5 */ /* 0x004fe4000f8e00ff */
[----:B------:R-:W-:Y:S02]  /*2880*/  UIMAD.WIDE.U32 UR4, UR30, UR15, URZ ;  /* 0x0000000f1e0472a5 */ /* 0x000fe4000f8e00ff */
[----:B---3--:R-:W-:Y:S02]  /*2890*/  UISETP.NE.AND UP2, UPT, UR10, 0x1, UPT ;  /* 0x000000010a00788c */ /* 0x008fe4000bf45270 */
[----:B------:R-:W-:Y:S01]  /*28a0*/  UISETP.NE.AND UP0, UPT, UR14, 0x1, UPT ;  /* 0x000000010e00788c */ /* 0x000fe2000bf05270 */
[----:B------:R-:W-:-:S02]  /*28b0*/  UMOV UR8, UR9 ;  /* 0x0000000900087c82 */ /* 0x000fc40008000000 */
[----:B------:R-:W-:Y:S01]  /*28c0*/  UMOV UR4, UR5 ;  /* 0x0000000500047c82 */ /* 0x000fe20008000000 */
[----:B------:R-:W-:Y:S02]  /*28d0*/  USHF.R.U32.HI UR13, URZ, UR13, UR8 ;  /* 0x0000000dff0d7299 */ /* 0x000fe40008011608 */
[----:B----4-:R-:W-:Y:S02]  /*28e0*/  USHF.R.U32.HI UR4, URZ, UR11, UR4 ;  /* 0x0000000bff047299 */ /* 0x010fe40008011604 */
[----:B------:R-:W-:Y:S02]  /*28f0*/  USEL UR5, UR31, UR13, !UP2 ;  /* 0x0000000d1f057287 */ /* 0x000fe4000d000000 */
[----:B------:R-:W-:-:S04]  /*2900*/  USEL UR4, UR30, UR4, !UP0 ;  /* 0x000000041e047287 */ /* 0x000fc8000c000000 */
[----:B------:R-:W-:Y:S02]  /*2910*/  UIADD3 UR8, UPT, UPT, UR5, -UR4, URZ ;  /* 0x8000000405087290 */ /* 0x000fe4000fffe0ff */
[----:B------:R-:W-:Y:S02]  /*2920*/  UIADD3 UR4, UPT, UPT, -UR5, UR4, URZ ;  /* 0x0000000405047290 */ /* 0x000fe4000fffe1ff */
[----:B------:R-:W-:Y:S02]  /*2930*/  UIMAD UR30, UR8, UR14, UR30 ;  /* 0x0000000e081e72a4 */ /* 0x000fe4000f8e021e */
[----:B------:R-:W-:-:S12]  /*2940*/  UIMAD UR31, UR4, UR10, UR31 ;  /* 0x0000000a041f72a4 */ /* 0x000fd8000f8e021f */
.L_x_42:
[----:B------:R-:W-:Y:S01]  /*2950*/  VIADD R11, R11, 0x1 ;  /* 0x000000010b0b7836 */ /* 0x000fe20000000000 */
[----:B------:R-:W-:Y:S01]  /*2960*/  R2UR UR4, R88 ;  /* 0x00000000580472ca */ /* 0x000fe200000e0000 */
[----:B------:R-:W-:Y:S01]  /*2970*/  UIADD3 UR24, UPT, UPT, UR30, UR63, URZ ;  /* 0x0000003f1e187290 */ /* 0x000fe2000fffe0ff */
[----:B------:R-:W-:Y:S02]  /*2980*/  PLOP3.LUT P1, PT, PT, PT, PT, 0x80, 0x8 ;  /* 0x000000000008781c */ /* 0x000fe40003f2f070 */
[----:B------:R-:W-:-:S04]  /*2990*/  ISETP.NE.AND P0, PT, R11, 0x2, PT ;  /* 0x000000020b00780c */ /* 0x000fc80003f05270 */
[----:B------:R-:W-:Y:S02]  /*29a0*/  SEL R3, RZ, 0x1, P0 ;  /* 0x00000001ff037807 */ /* 0x000fe40000000000 */
[----:B------:R-:W-:Y:S02]  /*29b0*/  SEL R11, R11, RZ, P0 ;  /* 0x000000ff0b0b7207 */ /* 0x000fe40000000000 */
[----:B------:R-:W-:Y:S01]  /*29c0*/  LOP3.LUT R10, R10, R3, RZ, 0x3c, !PT ;  /* 0x000000030a0a7212 */ /* 0x000fe200078e3cff */
[----:B------:R-:W-:Y:S01]  /*29d0*/  UIADD3 UR20, UPT, UPT, UR31, UR4, URZ ;  /* 0x000000041f147290 */ /* 0x000fe2000fffe0ff */
[----:B------:R-:W-:Y:S11]  /*29e0*/  BRA.U UP1, `(.L_x_43) ;  /* 0xfffffff101287547 */ /* 0x000ff6000b83ffff */
[----:B------:R-:W-:Y:S01]  /*29f0*/  UIADD3 UR8, UPT, UPT, UR6, 0x68, URZ ;  /* 0x0000006806087890 */ /* 0x000fe2000fffe0ff */
[----:B------:R-:W-:-:S03]  /*2a00*/  SHF.L.U32 R3, R12, 0x1f, RZ ;  /* 0x0000001f0c037819 */ /* 0x000fc600000006ff */
[----:B------:R-:W-:-:S09]  /*2a10*/  ULEA UR4, UR7, UR8, 0x3 ;  /* 0x0000000807047291 */ /* 0x000fd2000f8e18ff */
[----:B------:R-:W2:Y:S02]  /*2a20*/  SYNCS.PHASECHK.TRANS64.TRYWAIT P0, [UR4], R3 ;  /* 0x00000003ff0075a7 */ /* 0x000ea40008001104 */
[----:B--2---:R-:W-:Y:S05]  /*2a30*/  @!P0 BRA `(.L_x_44) ;  /* 0x0000005c00308947 */ /* 0x004fea0003800000 */
.L_x_138:
[----:B------:R-:W-:-:S04]  /*2a40*/  UIADD3 UR4, UPT, UPT, UR7, 0x1, URZ ;  /* 0x0000000107047890 */ /* 0x000fc8000fffe0ff */
[----:B------:R-:W-:-:S04]  /*2a50*/  UISETP.NE.AND UP0, UPT, UR4, 0xd, UPT ;  /* 0x0000000d0400788c */ /* 0x000fc8000bf05270 */
[----:B------:R-:W-:Y:S02]  /*2a60*/  USEL UR6, URZ, 0x1, UP0 ;  /* 0x00000001ff067887 */ /* 0x000fe40008000000 */
[----:B------:R-:W-:-:S04]  /*2a70*/  USEL UR4, UR4, URZ, UP0 ;  /* 0x000000ff04047287 */ /* 0x000fc80008000000 */
[----:B------:R-:W-:Y:S01]  /*2a80*/  ULEA UR5, UR4, UR8, 0x3 ;  /* 0x0000000804057291 */ /* 0x000fe2000f8e18ff */
[----:B------:R-:W-:-:S04]  /*2a90*/  LOP3.LUT R2, R12, UR6, RZ, 0x3c, !PT ;  /* 0x000000060c027c12 */ /* 0x000fc8000f8e3cff */
[----:B-1----:R-:W-:-:S04]  /*2aa0*/  SHF.L.U32 R3, R2, 0x1f, RZ ;  /* 0x0000001f02037819 */ /* 0x002fc800000006ff */
[----:B------:R-:W1:Y:S02]  /*2ab0*/  SYNCS.PHASECHK.TRANS64.TRYWAIT P0, [UR5], R3 ;  /* 0x00000003ff0075a7 */ /* 0x000e640008001105 */
[----:B-1----:R-:W-:Y:S05]  /*2ac0*/  @!P0 BRA `(.L_x_45) ;  /* 0x0000005c00248947 */ /* 0x002fea0003800000 */
.L_x_140:
        /* <DEDUP_REMOVED lines=9> */
.L_x_142:
        /* <DEDUP_REMOVED lines=9> */
.L_x_144:
        /* <DEDUP_REMOVED lines=9> */
.L_x_146:
        /* <DEDUP_REMOVED lines=9> */
.L_x_148:
        /* <DEDUP_REMOVED lines=9> */
.L_x_150:
        /* <DEDUP_REMOVED lines=9> */
.L_x_152:
        /* <DEDUP_REMOVED lines=9> */
.L_x_154:
        /* <DEDUP_REMOVED lines=9> */
.L_x_156:
        /* <DEDUP_REMOVED lines=9> */
.L_x_158:
        /* <DEDUP_REMOVED lines=9> */
.L_x_160:
[----:B------:R-:W-:-:S04]  /*3070*/  UIADD3 UR4, UPT, UPT, UR4, 0x1, URZ ;  /* 0x0000000104047890 */ /* 0x000fc8000fffe0ff */
[----:B------:R-:W-:-:S04]  /*3080*/  UISETP.NE.AND UP0, UPT, UR4, 0xd, UPT ;  /* 0x0000000d0400788c */ /* 0x000fc8000bf05270 */
[----:B------:R-:W-:Y:S02]  /*3090*/  USEL UR5, URZ, 0x1, UP0 ;  /* 0x00000001ff057887 */ /* 0x000fe40008000000 */
[----:B------:R-:W-:-:S04]  /*30a0*/  USEL UR4, UR4, URZ, UP0 ;  /* 0x000000ff04047287 */ /* 0x000fc80008000000 */
[----:B------:R-:W-:Y:S01]  /*30b0*/  ULEA UR4, UR4, UR8, 0x3 ;  /* 0x0000000804047291 */ /* 0x000fe2000f8e18ff */
[----:B-1----:R-:W-:-:S04]  /*30c0*/  LOP3.LUT R3, R2, UR5, RZ, 0x3c, !PT ;  /* 0x0000000502037c12 */ /* 0x002fc8000f8e3cff */
[----:B------:R-:W-:Y:S01]  /*30d0*/  SHF.L.U32 R3, R3, 0x1f, RZ ;  /* 0x0000001f03037819 */ /* 0x000fe200000006ff */
[----:B------:R-:W-:-:S07]  /*30e0*/  IMAD.U32 R0, RZ, RZ, UR4 ;  /* 0x00000004ff007e24 */ /* 0x000fce000f8e00ff */
.L_x_56:
[----:B-1----:R1:W2:Y:S02]  /*30f0*/  SYNCS.PHASECHK.TRANS64.TRYWAIT P0, [R0+URZ], R3 ;  /* 0x00000003000075a7 */ /* 0x0022a400080011ff */
[----:B--2---:R-:W-:Y:S05]  /*3100*/  @!P0 NANOSLEEP.SYNCS 0x989680 ;  /* 0x009896800000895d */ /* 0x004fea0003900000 */
[----:B------:R-:W2:Y:S02]  /*3110*/  @!P0 SYNCS.PHASECHK.TRANS64 P0, [R0+URZ], R3 ;  /* 0x00000003000085a7 */ /* 0x000ea400080010ff */
[----:B--2---:R-:W-:Y:S05]  /*3120*/  @P0 EXIT ;  /* 0x000000000000094d */ /* 0x004fea0003800000 */
[----:B------:R-:W-:Y:S05]  /*3130*/  BRA `(.L_x_56) ;  /* 0xfffffffc00ec7947 */ /* 0x000fea000383ffff */
.L_x_23:
[----:B------:R-:W-:-:S04]  /*3140*/  UISETP.NE.AND UP0, UPT, UR46, URZ, UPT ;  /* 0x000000ff2e00728c */ /* 0x000fc8000bf05270 */
[----:B------:R-:W-:-:S09]  /*3150*/  UISETP.NE.OR UP0, UPT, UR25, 0x1, UP0 ;  /* 0x000000011900788c */ /* 0x000fd20008705670 */
[----:B------:R-:W-:Y:S05]  /*3160*/  BRA.U UP0, `(.L_x_57) ;  /* 0x0000000500487547 */ /* 0x000fea000b800000 */
[----:B------:R-:W-:Y:S01]  /*3170*/  ISETP.GE.U32.AND P2, PT, R0, 0x4, PT ;  /* 0x000000040000780c */ /* 0x000fe20003f46070 */
[----:B------:R-:W-:Y:S01]  /*3180*/  IMAD.MOV.U32 R12, RZ, RZ, 0x1 ;  /* 0x00000001ff0c7424 */ /* 0x000fe200078e00ff */
[----:B------:R-:W-:Y:S02]  /*3190*/  CS2R R10, SRZ ;  /* 0x00000000000a7805 */ /* 0x000fe4000001ff00 */
[----:B------:R-:W-:Y:S01]  /*31a0*/  CS2R R8, SRZ ;  /* 0x0000000000087805 */ /* 0x000fe2000001ff00 */
[----:B------:R-:W-:Y:S01]  /*31b0*/  UMOV UR6, 0x400 ;  /* 0x0000040000067882 */ /* 0x000fe20000000000 */
[----:B------:R-:W-:Y:S01]  /*31c0*/  UMOV UR5, URZ ;  /* 0x000000ff00057c82 */ /* 0x000fe20008000000 */
[----:B------:R-:W-:-:S12]  /*31d0*/  ULEA UR6, UR46, UR6, 0x18 ;  /* 0x000000062e067291 */ /* 0x000fd8000f8ec0ff */
.L_x_61:
[----:B------:R-:W-:Y:S02]  /*31e0*/  LEA R2, R8, UR6, 0x3 ;  /* 0x0000000608027c11 */ /* 0x000fe4000f8e18ff */
[----:B------:R-:W-:-:S03]  /*31f0*/  SHF.L.U32 R5, R9, 0x1f, RZ ;  /* 0x0000001f09057819 */ /* 0x000fc600000006ff */
[----:B------:R-:W-:Y:S01]  /*3200*/  VIADD R4, R2, 0x170 ;  /* 0x0000017002047836 */ /* 0x000fe20000000000 */
[----:B------:R-:W1:Y:S02]  /*3210*/  SYNCS.PHASECHK.TRANS64.TRYWAIT P0, [R2+URZ+0x160], R5 ;  /* 0x00016005020075a7 */ /* 0x000e6400080011ff */
[----:B-1----:R-:W-:Y:S05]  /*3220*/  @!P0 BRA `(.L_x_58) ;  /* 0x0000005800548947 */ /* 0x002fea0003800000 */
.L_x_161:
[----:B------:R-:W-:Y:S01]  /*3230*/  ULEA UR4, UR5, UR6, 0x3 ;  /* 0x0000000605047291 */ /* 0x000fe2000f8e18ff */
[----:B------:R-:W-:Y:S02]  /*3240*/  PRMT R4, RZ, 0x654, R4 ;  /* 0x00000654ff047816 */ /* 0x000fe40000000004 */
[----:B-1----:R-:W-:Y:S01]  /*3250*/  SHF.L.U32 R5, R12, 0x1f, RZ ;  /* 0x0000001f0c057819 */ /* 0x002fe200000006ff */
[----:B------:R-:W-:Y:S01]  /*3260*/  UIADD3 UR7, UPT, UPT, UR4, 0x100, URZ ;  /* 0x0000010004077890 */ /* 0x000fe2000fffe0ff */
[----:B------:R1:W-:Y:S05]  /*3270*/  SYNCS.ARRIVE.TRANS64.RED.A1T0 RZ, [R4+URZ], RZ ;  /* 0x000000ff04ff79a7 */ /* 0x0003ea00081004ff */
[----:B------:R-:W-:Y:S01]  /*3280*/  IMAD.U32 R7, RZ, RZ, UR7 ;  /* 0x00000007ff077e24 */ /* 0x000fe2000f8e00ff */
[----:B------:R-:W2:Y:S04]  /*3290*/  SYNCS.PHASECHK.TRANS64.TRYWAIT P0, [UR4+0x110], R5 ;  /* 0x00011005ff0075a7 */ /* 0x000ea80008001104 */
[----:B------:R-:W-:Y:S01]  /*32a0*/  PRMT R6, R0, 0x654, R7 ;  /* 0x0000065400067816 */ /* 0x000fe20000000007 */
[----:B-1----:R-:W-:Y:S01]  /*32b0*/  @!P2 IMAD.MOV.U32 R4, RZ, RZ, 0x10 ;  /* 0x00000010ff04a424 */ /* 0x002fe200078e00ff */
[----:B--2---:R-:W-:Y:S06]  /*32c0*/  @!P0 BRA `(.L_x_59) ;  /* 0x0000005800408947 */ /* 0x004fec0003800000 */
.L_x_163:
[----:B------:R-:W-:Y:S01]  /*32d0*/  ULEA UR8, UR5, UR6, 0x4 ;  /* 0x0000000605087291 */ /* 0x000fe2000f8e20ff */
[----:B------:R-:W-:Y:S01]  /*32e0*/  SEL R3, R6, R3, !P2 ;  /* 0x0000000306037207 */ /* 0x000fe20005000000 */
[----:B------:R-:W-:Y:S01]  /*32f0*/  UIADD3 UR9, UPT, UPT, UR4, 0x100, URZ ;  /* 0x0000010004097890 */ /* 0x000fe2000fffe0ff */
[----:B-1----:R-:W-:Y:S01]  /*3300*/  LEA R2, R11, UR6, 0x3 ;  /* 0x000000060b027c11 */ /* 0x002fe2000f8e18ff */
[----:B------:R-:W-:Y:S01]  /*3310*/  UIADD3 UR8, UPT, UPT, UR8, 0x190, URZ ;  /* 0x0000019008087890 */ /* 0x000fe2000fffe0ff */
[----:B------:R-:W-:Y:S01]  /*3320*/  SHF.L.U32 R5, R10, 0x1f, RZ ;  /* 0x0000001f0a057819 */ /* 0x000fe200000006ff */
[----:B------:R1:W-:Y:S01]  /*3330*/  @!P2 SYNCS.ARRIVE.TRANS64.RED RZ, [R3+URZ], R4 ;  /* 0x0000000403ffa9a7 */ /* 0x0003e200080004ff */
[----:B------:R-:W-:Y:S01]  /*3340*/  UIADD3 UR4, UPT, UPT, UR5, 0x1, URZ ;  /* 0x0000000105047890 */ /* 0x000fe2000fffe0ff */
[----:B------:R-:W-:-:S03]  /*3350*/  VIADD R8, R8, 0x1 ;  /* 0x0000000108087836 */ /* 0x000fc60000000000 */
[----:B------:R-:W-:Y:S02]  /*3360*/  UISETP.NE.AND UP0, UPT, UR4, 0x2, UPT ;  /* 0x000000020400788c */ /* 0x000fe4000bf05270 */
[----:B------:R-:W-:Y:S06]  /*3370*/  UGETNEXTWORKID.BROADCAST [UR8], [UR9] ;  /* 0x00000000080073ca */ /* 0x000fec0008000100 */
[----:B------:R-:W-:Y:S01]  /*3380*/  USEL UR7, URZ, 0x1, UP0 ;  /* 0x00000001ff077887 */ /* 0x000fe20008000000 */
[----:B------:R-:W-:Y:S01]  /*3390*/  ISETP.NE.AND P0, PT, R8, 0x2, PT ;  /* 0x000000020800780c */ /* 0x000fe20003f05270 */
[----:B------:R-:W-:Y:S01]  /*33a0*/  USEL UR5, UR4, URZ, UP0 ;  /* 0x000000ff04057287 */ /* 0x000fe20008000000 */
[----:B------:R-:W2:Y:S03]  /*33b0*/  SYNCS.PHASECHK.TRANS64.TRYWAIT P1, [R2+URZ+0x100], R5 ;  /* 0x00010005020075a7 */ /* 0x000ea600080211ff */
[----:B------:R-:W-:Y:S01]  /*33c0*/  LOP3.LUT R12, R12, UR7, RZ, 0x3c, !PT ;  /* 0x000000070c0c7c12 */ /* 0x000fe2000f8e3cff */
[----:B-12---:R-:W-:Y:S07]  /*33d0*/  @!P1 BRA `(.L_x_60) ;  /* 0x0000005800149947 */ /* 0x006fee0003800000 */
.L_x_164:
[C---:B------:R-:W-:Y:S01]  /*33e0*/  LEA R4, R11.reuse, UR6, 0x4 ;  /* 0x000000060b047c11 */ /* 0x040fe2000f8e20ff */
[----:B-1----:R-:W-:Y:S01]  /*33f0*/  VIADD R2, R2, 0x110 ;  /* 0x0000011002027836 */ /* 0x002fe20000000000 */
[----:B------:R-:W-:Y:S01]  /*3400*/  SEL R8, R8, RZ, P0 ;  /* 0x000000ff08087207 */ /* 0x000fe20000000000 */
[----:B------:R-:W-:-:S03]  /*3410*/  VIADD R11, R11, 0x1 ;  /* 0x000000010b0b7836 */ /* 0x000fc60000000000 */
[----:B------:R-:W1:Y:S01]  /*3420*/  LDS.128 R4, [R4+0x190] ;  /* 0x0001900004047984 */ /* 0x000e620000000c00 */
[----:B------:R-:W-:Y:S02]  /*3430*/  PRMT R2, RZ, 0x654, R2 ;  /* 0x00000654ff027816 */ /* 0x000fe40000000002 */
[C---:B------:R-:W-:Y:S01]  /*3440*/  ISETP.NE.AND P1, PT, R11.reuse, 0x2, PT ;  /* 0x000000020b00780c */ /* 0x040fe20003f25270 */
[----:B------:R-:W-:Y:S01]  /*3450*/  @!PT LDS RZ, [RZ] ;  /* 0x00000000fffff984 */ /* 0x000fe20000000800 */
[----:B------:R-:W-:Y:S01]  /*3460*/  @!PT LDS RZ, [RZ] ;  /* 0x00000000fffff984 */ /* 0x000fe20000000800 */
[----:B------:R-:W-:Y:S01]  /*3470*/  @!PT LDS RZ, [RZ] ;  /* 0x00000000fffff984 */ /* 0x000fe20000000800 */
[----:B------:R-:W-:Y:S01]  /*3480*/  @!PT LDS RZ, [RZ] ;  /* 0x00000000fffff984 */ /* 0x000fe20000000800 */
[----:B------:R2:W-:Y:S06]  /*3490*/  MEMBAR.ALL.CTA ;  /* 0x0000000000007992 */ /* 0x0005ec0000008000 */
[----:B--2---:R-:W2:Y:S01]  /*34a0*/  FENCE.VIEW.ASYNC.S ;  /* 0x00000000000073c6 */ /* 0x004ea20000000000 */
[----:B------:R-:W-:Y:S01]  /*34b0*/  SEL R11, R11, RZ, P1 ;  /* 0x000000ff0b0b7207 */ /* 0x000fe20000800000 */
[----:B--2---:R2:W-:Y:S01]  /*34c0*/  SYNCS.ARRIVE.TRANS64.RED.A1T0 RZ, [R2+URZ], RZ ;  /* 0x000000ff02ff79a7 */ /* 0x0045e200081004ff */
[----:B-1----:R-:W-:-:S02]  /*34d0*/  LOP3.LUT P3, RZ, R6, 0x1, RZ, 0xc0, !PT ;  /* 0x0000000106ff7812 */ /* 0x002fc4000786c0ff */
[----:B------:R-:W-:-:S04]  /*34e0*/  SEL R5, RZ, 0x1, P1 ;  /* 0x00000001ff057807 */ /* 0x000fc80000800000 */
[----:B------:R-:W-:Y:S02]  /*34f0*/  LOP3.LUT R10, R10, R5, RZ, 0x3c, !PT ;  /* 0x000000050a0a7212 */ /* 0x000fe400078e3cff */
[----:B--2---:R-:W-:-:S04]  /*3500*/  SEL R2, RZ, 0x1, P0 ;  /* 0x00000001ff027807 */ /* 0x004fc80000000000 */
[----:B------:R-:W-:Y:S01]  /*3510*/  LOP3.LUT R9, R9, R2, RZ, 0x3c, !PT ;  /* 0x0000000209097212 */ /* 0x000fe200078e3cff */
[----:B------:R-:W-:Y:S06]  /*3520*/  @P3 BRA `(.L_x_61) ;  /* 0xfffffffc002c3947 */ /* 0x000fec000383ffff */
[----:B------:R-:W-:Y:S01]  /*3530*/  ULEA UR4, UR5, UR6, 0x3 ;  /* 0x0000000605047291 */ /* 0x000fe2000f8e18ff */
[----:B------:R-:W-:-:S08]  /*3540*/  SHF.L.U32 R3, R12, 0x1f, RZ ;  /* 0x0000001f0c037819 */ /* 0x000fd000000006ff */
[----:B------:R-:W1:Y:S02]  /*3550*/  SYNCS.PHASECHK.TRANS64 P0, [UR4+0x110], R3 ;  /* 0x00011003ff0075a7 */ /* 0x000e640008001004 */
[----:B-1----:R-:W-:Y:S05]  /*3560*/  @P0 BRA `(.L_x_62) ;  /* 0x0000000000080947 */ /* 0x002fea0003800000 */
[----:B------:R-:W1:Y:S02]  /*3570*/  SYNCS.PHASECHK.TRANS64.TRYWAIT P0, [UR4+0x110], R3 ;  /* 0x00011003ff0075a7 */ /* 0x000e640008001104 */
[----:B-1----:R-:W-:Y:S05]  /*3580*/  @!P0 BRA `(.L_x_63) ;  /* 0x0000005400bc8947 */ /* 0x002fea0003800000 */
.L_x_62:
[----:B------:R-:W-:-:S04]  /*3590*/  UIADD3 UR7, UPT, UPT, UR5, 0x1, URZ ;  /* 0x0000000105077890 */ /* 0x000fc8000fffe0ff */
[----:B------:R-:W-:-:S04]  /*35a0*/  UISETP.NE.AND UP0, UPT, UR7, 0x2, UPT ;  /* 0x000000020700788c */ /* 0x000fc8000bf05270 */
[----:B------:R-:W-:Y:S02]  /*35b0*/  USEL UR8, URZ, 0x1, UP0 ;  /* 0x00000001ff087887 */ /* 0x000fe40008000000 */
[----:B------:R-:W-:-:S04]  /*35c0*/  USEL UR7, UR7, URZ, UP0 ;  /* 0x000000ff07077287 */ /* 0x000fc80008000000 */
[----:B------:R-:W-:Y:S01]  /*35d0*/  ULEA UR7, UR7, UR6, 0x3 ;  /* 0x0000000607077291 */ /* 0x000fe2000f8e18ff */
[----:B-1----:R-:W-:-:S04]  /*35e0*/  LOP3.LUT R3, R12, UR8, RZ, 0x3c, !PT ;  /* 0x000000080c037c12 */ /* 0x002fc8000f8e3cff */
[----:B------:R-:W-:-:S04]  /*35f0*/  SHF.L.U32 R0, R3, 0x1f, RZ ;  /* 0x0000001f03007819 */ /* 0x000fc800000006ff */
[----:B------:R-:W1:Y:S02]  /*3600*/  SYNCS.PHASECHK.TRANS64 P0, [UR7+0x110], R0 ;  /* 0x00011000ff0075a7 */ /* 0x000e640008001007 */
[----:B-1----:R-:W-:Y:S05]  /*3610*/  @P0 EXIT ;  /* 0x000000000000094d */ /* 0x002fea0003800000 */
[----:B------:R-:W-:Y:S02]  /*3620*/  SHF.L.U32 R3, R3, 0x1f, RZ ;  /* 0x0000001f03037819 */ /* 0x000fe400000006ff */
[----:B------:R-:W-:-:S07]  /*3630*/  MOV R0, UR7 ;  /* 0x0000000700007c02 */ /* 0x000fce0008000f00 */
.L_x_64:
[----:B-1----:R1:W2:Y:S02]  /*3640*/  SYNCS.PHASECHK.TRANS64.TRYWAIT P0, [R0+URZ+0x110], R3 ;  /* 0x00011003000075a7 */ /* 0x0022a400080011ff */
[----:B--2---:R-:W-:Y:S05]  /*3650*/  @!P0 NANOSLEEP.SYNCS 0x989680 ;  /* 0x009896800000895d */ /* 0x004fea0003900000 */
[----:B------:R-:W2:Y:S02]  /*3660*/  @!P0 SYNCS.PHASECHK.TRANS64 P0, [R0+URZ+0x110], R3 ;  /* 0x00011003000085a7 */ /* 0x000ea400080010ff */
[----:B--2---:R-:W-:Y:S05]  /*3670*/  @P0 EXIT ;  /* 0x000000000000094d */ /* 0x004fea0003800000 */
[----:B------:R-:W-:Y:S05]  /*3680*/  BRA `(.L_x_64) ;  /* 0xfffffffc00ec7947 */ /* 0x000fea000383ffff */
.L_x_57:
[----:B------:R-:W-:Y:S05]  /*3690*/  BRA.U UP4, `(.L_x_65) ;  /* 0x0000001104d87547 */ /* 0x000fea000b800000 */
[----:B------:R-:W-:Y:S01]  /*36a0*/  UMOV UR4, 0x40 ;  /* 0x0000004000047882 */ /* 0x000fe20000000000 */
[----:B------:R-:W-:Y:S01]  /*36b0*/  NOP ;  /* 0x0000000000007918 */ /* 0x000fe20000000000 */
[----:B------:R-:W-:Y:S01]  /*36c0*/  ULEA UR5, UR46, UR4, 0x18 ;  /* 0x000000042e057291 */ /* 0x000fe2000f8ec0ff */
[----:B------:R-:W-:Y:S02]  /*36d0*/  UMOV UR6, 0x400 ;  /* 0x0000040000067882 */ /* 0x000fe40000000000 */
[----:B------:R-:W-:-:S06]  /*36e0*/  ULEA UR6, UR46, UR6, 0x18 ;  /* 0x000000062e067291 */ /* 0x000fcc000f8ec0ff */
[----:B------:R-:W1:Y:S02]  /*36f0*/  LDS.U8 R0, [UR5+0x1c] ;  /* 0x00001c05ff007984 */ /* 0x000e640008000000 */
[----:B-1----:R-:W-:-:S13]  /*3700*/  ISETP.NE.AND P0, PT, R0, RZ, PT ;  /* 0x000000ff0000720c */ /* 0x002fda0003f05270 */
[----:B------:R-:W-:Y:S05]  /*3710*/  @P0 BRA `(.L_x_66) ;  /* 0x0000000400080947 */ /* 0x000fea0003800000 */
[----:B------:R-:W-:Y:S02]  /*3720*/  UISETP.NE.U32.AND UP1, UPT, UR47, 0x1, UPT ;  /* 0x000000012f00788c */ /* 0x000fe4000bf25070 */
[----:B------:R-:W-:-:S07]  /*3730*/  UIADD3 UR7, UPT, UPT, UR5, 0x8, URZ ;  /* 0x0000000805077890 */ /* 0x000fce000fffe0ff */
[----:B------:R-:W-:Y:S05]  /*3740*/  BRA.U !UP1, `(.L_x_67) ;  /* 0x00000001099c7547 */ /* 0x000fea000b800000 */
[----:B------:R-:W-:Y:S01]  /*3750*/  ELECT P0, URZ, PT ;  /* 0x0000000000ff782f */ /* 0x000fe20003800000 */
[----:B------:R-:W-:-:S12]  /*3760*/  BSSY B0, `(.L_x_67) ;  /* 0x0000025000007945 */ /* 0x000fd80003800000 */
[----:B------:R-:W-:Y:S05]  /*3770*/  @!P0 BRA `(.L_x_68) ;  /* 0x00000000008c8947 */ /* 0x000fea0003800000 */
[----:B------:R-:W-:-:S05]  /*3780*/  UMOV UR4, 0x10 ;  /* 0x0000001000047882 */ /* 0x000fca0000000000 */
[----:B------:R-:W-:Y:S04]  /*3790*/  DEPBAR.LE SB1, 0x36 ;  /* 0x00009d800000791a */ /* 0x000fe80000000000 */
[----:B------:R-:W1:Y:S02]  /*37a0*/  UTCATOMSWS.2CTA.FIND_AND_SET.ALIGN UP0, UR4, UR4 ;  /* 0x00000004000475e3 */ /* 0x000e640008200800 */
[----:B-1----:R-:W-:Y:S01]  /*37b0*/  MOV R11, UR4 ;  /* 0x00000004000b7c02 */ /* 0x002fe20008000f00 */
[----:B------:R-:W-:Y:S06]  /*37c0*/  BRA.U UP0, `(.L_x_69) ;  /* 0x0000000100187547 */ /* 0x000fec000b800000 */
.L_x_70:
[----:B------:R-:W-:Y:S05]  /*37d0*/  NANOSLEEP 0x64 ;  /* 0x000000640000795d */ /* 0x000fea0003800000 */
[----:B------:R-:W-:-:S05]  /*37e0*/  UMOV UR4, 0x10 ;  /* 0x0000001000047882 */ /* 0x000fca0000000000 */
[----:B------:R-:W-:Y:S04]  /*37f0*/  DEPBAR.LE SB1, 0x36 ;  /* 0x00009d800000791a */ /* 0x000fe80000000000 */
[----:B------:R-:W1:Y:S02]  /*3800*/  UTCATOMSWS.2CTA.FIND_AND_SET.ALIGN UP0, UR4, UR4 ;  /* 0x00000004000475e3 */ /* 0x000e640008200800 */
[----:B-1----:R-:W-:Y:S01]  /*3810*/  MOV R11, UR4 ;  /* 0x00000004000b7c02 */ /* 0x002fe20008000f00 */
[----:B------:R-:W-:Y:S05]  /*3820*/  BRA.U !UP0, `(.L_x_70) ;  /* 0xfffffffd08e87547 */ /* 0x000fea000b83ffff */
.L_x_69:
[----:B------:R-:W1:Y:S01]  /*3830*/  LDS R7, [UR5+0x10] ;  /* 0x00001005ff077984 */ /* 0x000e620008000800 */
[----:B------:R-:W-:Y:S01]  /*3840*/  IMAD.U32 R5, RZ, RZ, UR6 ;  /* 0x00000006ff057e24 */ /* 0x000fe2000f8e00ff */
[----:B------:R-:W-:-:S03]  /*3850*/  MOV R4, UR48 ;  /* 0x0000003000047c02 */ /* 0x000fc60008000f00 */
[----:B------:R-:W-:Y:S01]  /*3860*/  VIADD R5, R5, 0x1b0 ;  /* 0x000001b005057836 */ /* 0x000fe20000000000 */
[----:B-1----:R-:W-:-:S04]  /*3870*/  SHF.L.U32 R7, R7, 0x1f, RZ ;  /* 0x0000001f07077819 */ /* 0x002fc800000006ff */
[----:B------:R-:W1:Y:S02]  /*3880*/  SYNCS.PHASECHK.TRANS64.TRYWAIT P0, [UR5+0x8], R7 ;  /* 0x00000807ff0075a7 */ /* 0x000e640008001105 */
[----:B-1----:R-:W-:Y:S05]  /*3890*/  @P0 BRA `(.L_x_71) ;  /* 0x0000000000080947 */ /* 0x002fea0003800000 */
[----:B------:R-:W1:Y:S02]  /*38a0*/  SYNCS.PHASECHK.TRANS64.TRYWAIT P0, [UR5+0x8], R7 ;  /* 0x00000807ff0075a7 */ /* 0x000e640008001105 */
[----:B-1----:R-:W-:Y:S05]  /*38b0*/  @!P0 BRA `(.L_x_72) ;  /* 0x0000005400088947 */ /* 0x002fea0003800000 */
.L_x_71:
[----:B-1----:R-:W-:Y:S01]  /*38c0*/  HFMA2 R0, -RZ, RZ, 0, 5.9604644775390625e-08 ;  /* 0x00000001ff007431 */ /* 0x002fe200000001ff */
[----:B------:R-:W-:Y:S01]  /*38d0*/  UPRMT UR4, UR48, 0x654, UR7 ;  /* 0x0000065430047896 */ /* 0x000fe20008000007 */
[----:B------:R-:W-:Y:S01]  /*38e0*/  IMAD.MOV.U32 R8, RZ, RZ, 0xffff ;  /* 0x0000ffffff087424 */ /* 0x000fe200078e00ff */
[----:B------:R-:W-:Y:S01]  /*38f0*/  PRMT R4, R4, 0x654, R5 ;  /* 0x0000065404047816 */ /* 0x000fe20000000005 */
[----:B------:R-:W-:Y:S02]  /*3900*/  IMAD.MOV.U32 R6, RZ, RZ, 0x4 ;  /* 0x00000004ff067424 */ /* 0x000fe400078e00ff */
[----:B------:R-:W-:Y:S01]  /*3910*/  IMAD.SHL.U32 R9, R11, 0x20, RZ ;  /* 0x000000200b097824 */ /* 0x000fe200078e00ff */
[----:B------:R-:W-:Y:S02]  /*3920*/  MOV R5, UR4 ;  /* 0x0000000400057c02 */ /* 0x000fe40008000f00 */
[-C--:B------:R-:W-:Y:S01]  /*3930*/  SHF.L.U32 R8, R8, R11.reuse, RZ ;  /* 0x0000000b08087219 */ /* 0x080fe200000006ff */
[----:B------:R1:W-:Y:S01]  /*3940*/  SYNCS.ARRIVE.TRANS64.RED RZ, [UR4], R6 ;  /* 0x00000006ffff79a7 */ /* 0x0003e20008000404 */
[----:B------:R-:W-:Y:S01]  /*3950*/  SHF.L.U32 R7, R0, R11, RZ ;  /* 0x0000000b00077219 */ /* 0x000fe200000006ff */
[----:B------:R1:W-:Y:S04]  /*3960*/  STS [UR6+0x1b0], R9 ;  /* 0x0001b009ff007988 */ /* 0x0003e80008000806 */
[----:B------:R1:W-:Y:S04]  /*3970*/  STAS [R4.64], R11 ;  /* 0x0000000b04007dbd */ /* 0x0003e8000c0008ff */
[----:B------:R1:W-:Y:S04]  /*3980*/  ATOMS.OR RZ, [UR5+0x14], R8 ;  /* 0x00001408ffff798c */ /* 0x0003e8000b000005 */
[----:B------:R1:W-:Y:S04]  /*3990*/  ATOMS.OR RZ, [UR5+0x18], R7 ;  /* 0x00001807ffff798c */ /* 0x0003e8000b000005 */
[----:B------:R1:W-:Y:S02]  /*39a0*/  ATOMS.XOR RZ, [UR5+0x10], R0 ;  /* 0x00001000ffff798c */ /* 0x0003e4000b800005 */
.L_x_68:
[----:B------:R-:W-:Y:S05]  /*39b0*/  BSYNC B0 ;  /* 0x0000000000007941 */ /* 0x000fea0003800000 */
.L_x_67:
[----:B------:R-:W-:Y:S05]  /*39c0*/  BRA.U UP1, `(.L_x_73) ;  /* 0x00000001016c7547 */ /* 0x000fea000b800000 */
[----:B------:R-:W-:-:S03]  /*39d0*/  UMOV UR4, 0xffffffff ;  /* 0xffffffff00047882 */ /* 0x000fc60000000000 */
[----:B------:R-:W-:Y:S05]  /*39e0*/  BRA.DIV UR4, `(.L_x_74) ;  /* 0x0000005204d47947 */ /* 0x000fea000b800000 */
[----:B------:R-:W-:-:S13]  /*39f0*/  ELECT P6, URZ, PT ;  /* 0x0000000000ff782f */ /* 0x000fda00038c0000 */
.L_x_168:
[----:B------:R-:W-:Y:S05]  /*3a00*/  @!P6 BRA `(.L_x_73) ;  /* 0x00000000005ce947 */ /* 0x000fea0003800000 */
[----:B-1----:R-:W1:Y:S02]  /*3a10*/  LDS R5, [UR5+0x10] ;  /* 0x00001005ff057984 */ /* 0x002e640008000800 */
[----:B-1----:R-:W-:-:S04]  /*3a20*/  SHF.L.U32 R5, R5, 0x1f, RZ ;  /* 0x0000001f05057819 */ /* 0x002fc800000006ff */
[----:B------:R-:W1:Y:S02]  /*3a30*/  SYNCS.PHASECHK.TRANS64.TRYWAIT P0, [UR5+0x8], R5 ;  /* 0x00000805ff0075a7 */ /* 0x000e640008001105 */
[----:B-1----:R-:W-:Y:S05]  /*3a40*/  @P0 BRA `(.L_x_75) ;  /* 0x0000000000080947 */ /* 0x002fea0003800000 */
[----:B------:R-:W1:Y:S02]  /*3a50*/  SYNCS.PHASECHK.TRANS64.TRYWAIT P0, [UR5+0x8], R5 ;  /* 0x00000805ff0075a7 */ /* 0x000e640008001105 */
[----:B-1----:R-:W-:Y:S05]  /*3a60*/  @!P0 BRA `(.L_x_76) ;  /* 0x0000005000d48947 */ /* 0x002fea0003800000 */
.L_x_75:
[----:B------:R-:W2:Y:S01]  /*3a70*/  LDS R7, [UR6+0x1b0] ;  /* 0x0001b006ff077984 */ /* 0x000ea20008000800 */
[----:B-1----:R-:W-:Y:S02]  /*3a80*/  HFMA2 R0, -RZ, RZ, 0, 5.9604644775390625e-08 ;  /* 0x00000001ff007431 */ /* 0x002fe400000001ff */
[----:B------:R-:W-:Y:S01]  /*3a90*/  IMAD.MOV.U32 R4, RZ, RZ, 0xffff ;  /* 0x0000ffffff047424 */ /* 0x000fe200078e00ff */
[----:B------:R-:W-:Y:S01]  /*3aa0*/  UPRMT UR4, UR48, 0x654, UR7 ;  /* 0x0000065430047896 */ /* 0x000fe20008000007 */
[----:B--2---:R-:W-:-:S03]  /*3ab0*/  IMAD.SHL.U32 R5, R7, 0x20, RZ ;  /* 0x0000002007057824 */ /* 0x004fc600078e00ff */
[-C--:B------:R-:W-:Y:S02]  /*3ac0*/  SHF.L.U32 R4, R4, R7.reuse, RZ ;  /* 0x0000000704047219 */ /* 0x080fe400000006ff */
[----:B------:R-:W-:Y:S01]  /*3ad0*/  SHF.L.U32 R7, R0, R7, RZ ;  /* 0x0000000700077219 */ /* 0x000fe200000006ff */
[----:B------:R2:W-:Y:S04]  /*3ae0*/  STS [UR6+0x1b0], R5 ;  /* 0x0001b005ff007988 */ /* 0x0005e80008000806 */
[----:B------:R2:W-:Y:S04]  /*3af0*/  ATOMS.OR RZ, [UR5+0x14], R4 ;  /* 0x00001404ffff798c */ /* 0x0005e8000b000005 */
[----:B------:R2:W-:Y:S01]  /*3b00*/  ATOMS.OR RZ, [UR5+0x18], R7 ;  /* 0x00001807ffff798c */ /* 0x0005e2000b000005 */
[----:B------:R-:W-:Y:S03]  /*3b10*/  SYNCS.ARRIVE.TRANS64.RED.A1T0 RZ, [UR4], RZ ;  /* 0x000000ffffff79a7 */ /* 0x000fe60008100404 */
[----:B------:R2:W-:Y:S01]  /*3b20*/  ATOMS.XOR RZ, [UR5+0x10], R0 ;  /* 0x00001000ffff798c */ /* 0x0005e2000b800005 */
[----:B------:R-:W-:Y:S05]  /*3b30*/  BRA `(.L_x_73) ;  /* 0x0000000000107947 */ /* 0x000fea0003800000 */
.L_x_66:
[----:B------:R-:W-:Y:S02]  /*3b40*/  MOV R0, 0xffffffff ;  /* 0xffffffff00007802 */ /* 0x000fe40000000f00 */
[----:B------:R-:W-:-:S03]  /*3b50*/  MOV R4, 0x3b80 ;  /* 0x00003b8000047802 */ /* 0x000fc60000000f00 */
[----:B------:R1:W-:Y:S04]  /*3b60*/  STS [UR6+0x1b0], R0 ;  /* 0x0001b000ff007988 */ /* 0x0003e80008000806 */
[----:B-1---5:R-:W-:Y:S05]  /*3b70*/  CALL.REL.NOINC `($__internal_1_$__cuda_sm10x_tcgen05_guardrail_trap_phase_invalid_during_alloc) ;  /* 0x00000058001c7944 */ /* 0x022fea0003c00000 */
.L_x_73:
[----:B------:R-:W-:Y:S05]  /*3b80*/  WARPSYNC.ALL ;  /* 0x0000000000007948 */ /* 0x000fea0003800000 */
[----:B------:R-:W3:Y:S01]  /*3b90*/  S2UR UR4, SR_CgaCtaId ;  /* 0x00000000000479c3 */ /* 0x000ee20000008800 */
[----:B------:R-:W-:Y:S01]  /*3ba0*/  UMOV UR26, 0x400 ;  /* 0x00000400001a7882 */ /* 0x000fe20000000000 */
[----:B------:R-:W-:-:S06]  /*3bb0*/  NOP ;  /* 0x0000000000007918 */ /* 0x000fcc0000000000 */
[----:B------:R-:W-:Y:S06]  /*3bc0*/  BAR.ARV 0x6, 0xa0 ;  /* 0x0182800000007b1d */ /* 0x000fec0000002000 */
[----:B------:R-:W4:Y:S01]  /*3bd0*/  LDCU UR6, c[0x0][0x38c] ;  /* 0x00007180ff0677ac */ /* 0x000f220008000800 */
[----:B------:R-:W-:Y:S01]  /*3be0*/  LOP3.LUT R3, R3, 0xffff, RZ, 0xc0, !PT ;  /* 0x0000ffff03037812 */ /* 0x000fe200078ec0ff */
[----:B-1----:R-:W-:Y:S01]  /*3bf0*/  IMAD.MOV.U32 R9, RZ, RZ, 0x1 ;  /* 0x00000001ff097424 */ /* 0x002fe200078e00ff */
[----:B------:R-:W-:Y:S01]  /*3c00*/  LOP3.LUT R2, R2, 0xffff, RZ, 0xc0, !PT ;  /* 0x0000ffff02027812 */ /* 0x000fe200078ec0ff */
[----:B------:R-:W-:Y:S01]  /*3c10*/  IMAD.MOV.U32 R8, RZ, RZ, RZ ;  /* 0x000000ffff087224 */ /* 0x000fe200078e00ff */
[----:B------:R-:W-:Y:S01]  /*3c20*/  R2UR UR28, R3 ;  /* 0x00000000031c72ca */ /* 0x000fe200000e0000 */
[----:B------:R-:W-:Y:S01]  /*3c30*/  UMOV UR32, URZ ;  /* 0x000000ff00207c82 */ /* 0x000fe20008000000 */
[----:B------:R-:W-:-:S02]  /*3c40*/  R2UR UR42, R2 ;  /* 0x00000000022a72ca */ /* 0x000fc400000e0000 */
[----:B------:R-:W-:Y:S01]  /*3c50*/  CS2R R2, SRZ ;  /* 0x0000000000027805 */ /* 0x000fe2000001ff00 */
[----:B------:R-:W-:Y:S01]  /*3c60*/  UMOV UR23, URZ ;  /* 0x000000ff00177c82 */ /* 0x000fe20008000000 */
[----:B---3--:R-:W-:Y:S01]  /*3c70*/  ULEA UR26, UR4, UR26, 0x18 ;  /* 0x0000001a041a7291 */ /* 0x008fe2000f8ec0ff */
[----:B------:R-:W-:Y:S01]  /*3c80*/  UMOV UR22, URZ ;  /* 0x000000ff00167c82 */ /* 0x000fe20008000000 */
[----:B------:R-:W-:Y:S02]  /*3c90*/  UISETP.NE.AND UP3, UPT, UR47, URZ, UPT ;  /* 0x000000ff2f00728c */ /* 0x000fe4000bf65270 */
[----:B------:R-:W-:Y:S02]  /*3ca0*/  UIADD3 UR5, UPT, UPT, UR26, 0x4300, URZ ;  /* 0x000043001a057890 */ /* 0x000fe4000fffe0ff */
[----:B------:R-:W-:-:S03]  /*3cb0*/  UIADD3 UR4, UPT, UPT, UR26, 0x1e300, URZ ;  /* 0x0001e3001a047890 */ /* 0x000fc6000fffe0ff */
[----:B--2---:R-:W1:Y:S01]  /*3cc0*/  LDS R0, [UR26+0x1b0] ;  /* 0x0001b01aff007984 */ /* 0x004e620008000800 */
[----:B----4-:R-:W-:Y:S02]  /*3cd0*/  UIADD3 UR6, UPT, UPT, UR6, 0x7f, URZ ;  /* 0x0000007f06067890 */ /* 0x010fe4000fffe0ff */
[----:B------:R-:W-:Y:S02]  /*3ce0*/  USHF.R.U32.HI UR5, URZ, 0x4, UR5 ;  /* 0x00000004ff057899 */ /* 0x000fe40008011605 */
[----:B------:R-:W-:Y:S02]  /*3cf0*/  USHF.R.S32.HI UR33, URZ, 0x1f, UR6 ;  /* 0x0000001fff217899 */ /* 0x000fe40008011406 */
[----:B------:R-:W-:Y:S02]  /*3d00*/  USHF.R.U32.HI UR4, URZ, 0x4, UR4 ;  /* 0x00000004ff047899 */ /* 0x000fe40008011604 */
[----:B------:R-:W-:Y:S02]  /*3d10*/  ULEA.HI UR33, UR33, UR6, URZ, 0x7 ;  /* 0x0000000621217291 */ /* 0x000fe4000f8f38ff */
[----:B------:R-:W-:-:S02]  /*3d20*/  ULOP3.LUT UR5, UR5, 0x3fff, URZ, 0xc0, !UPT ;  /* 0x00003fff05057892 */ /* 0x000fc4000f8ec0ff */
[----:B------:R-:W-:Y:S02]  /*3d30*/  USHF.R.S32.HI UR33, URZ, 0x7, UR33 ;  /* 0x00000007ff217899 */ /* 0x000fe40008011421 */
[----:B------:R-:W-:Y:S02]  /*3d40*/  ULOP3.LUT UR30, UR4, 0x3fff, URZ, 0xc0, !UPT ;  /* 0x00003fff041e7892 */ /* 0x000fe4000f8ec0ff */
[----:B------:R-:W-:Y:S01]  /*3d50*/  UISETP.LT.AND UP0, UPT, UR33, 0x1, UPT ;  /* 0x000000012100788c */ /* 0x000fe2000bf01270 */
[----:B------:R-:W-:Y:S01]  /*3d60*/  UMOV UR40, 0x0 ;  /* 0x0000000000287882 */ /* 0x000fe20000000000 */
[----:B------:R-:W-:Y:S01]  /*3d70*/  UMOV UR41, 0x8200010 ;  /* 0x0820001000297882 */ /* 0x000fe20000000000 */
[----:B------:R-:W-:Y:S02]  /*3d80*/  ULOP3.LUT UR29, UR5, 0x10000, URZ, 0xfc, !UPT ;  /* 0x00010000051d7892 */ /* 0x000fe4000f8efcff */
[----:B------:R-:W-:Y:S02]  /*3d90*/  ULOP3.LUT UR30, UR30, 0x10000, URZ, 0xfc, !UPT ;  /* 0x000100001e1e7892 */ /* 0x000fe4000f8efcff */
[----:B------:R-:W-:Y:S01]  /*3da0*/  USEL UR43, UR33, 0x1, !UP0 ;  /* 0x00000001212b7887 */ /* 0x000fe2000c000000 */
[----:B------:R-:W-:Y:S01]  /*3db0*/  UMOV UR38, 0x0 ;  /* 0x0000000000267882 */ /* 0x000fe20000000000 */
[----:B------:R-:W-:Y:S01]  /*3dc0*/  UMOV UR39, 0x8200010 ;  /* 0x0820001000277882 */ /* 0x000fe20000000000 */
[----:B------:R-:W-:Y:S01]  /*3dd0*/  UMOV UR36, 0x0 ;  /* 0x0000000000247882 */ /* 0x000fe20000000000 */
[----:B------:R-:W-:Y:S01]  /*3de0*/  UMOV UR37, 0x8200010 ;  /* 0x0820001000257882 */ /* 0x000fe20000000000 */
[----:B------:R-:W-:Y:S01]  /*3df0*/  UMOV UR34, 0x0 ;  /* 0x0000000000227882 */ /* 0x000fe20000000000 */
[----:B------:R-:W-:Y:S01]  /*3e00*/  UMOV UR35, 0x8200010 ;  /* 0x0820001000237882 */ /* 0x000fe20000000000 */
[----:B-1----:R-:W-:-:S15]  /*3e10*/  R2UR UR44, R0 ;  /* 0x00000000002c72ca */ /* 0x002fde00000e0000 */
.L_x_84:
[C---:B------:R-:W-:Y:S02]  /*3e20*/  LEA R0, R8.reuse, UR26, 0x3 ;  /* 0x0000001a08007c11 */ /* 0x040fe4000f8e18ff */
[----:B------:R-:W-:Y:S02]  /*3e30*/  SHF.L.U32 R5, R3, 0x1f, RZ ;  /* 0x0000001f03057819 */ /* 0x000fe400000006ff */
[----:B------:R-:W-:Y:S02]  /*3e40*/  LEA R4, R8, UR26, 0x4 ;  /* 0x0000001a08047c11 */ /* 0x000fe4000f8e20ff */
[----:B------:R-:W1:Y:S02]  /*3e50*/  SYNCS.PHASECHK.TRANS64.TRYWAIT P0, [R0+URZ+0x100], R5 ;  /* 0x00010005000075a7 */ /* 0x000e6400080011ff */
[----:B-1-3--:R-:W-:Y:S05]  /*3e60*/  @!P0 BRA `(.L_x_77) ;  /* 0x0000004c00ec8947 */ /* 0x00afea0003800000 */
.L_x_169:
[----:B-1----:R-:W1:Y:S01]  /*3e70*/  LDS.128 R4, [R4+0x190] ;  /* 0x0001900004047984 */ /* 0x002e620000000c00 */
[----:B------:R-:W-:Y:S02]  /*3e80*/  VIADD R0, R0, 0x110 ;  /* 0x0000011000007836 */ /* 0x000fe40000000000 */
[----:B------:R-:W-:Y:S01]  /*3e90*/  VIADD R8, R8, 0x1 ;  /* 0x0000000108087836 */ /* 0x000fe20000000000 */
[----:B------:R-:W-:Y:S01]  /*3ea0*/  @!PT LDS RZ, [RZ] ;  /* 0x00000000fffff984 */ /* 0x000fe20000000800 */
[----:B------:R-:W-:Y:S01]  /*3eb0*/  @!PT LDS RZ, [RZ] ;  /* 0x00000000fffff984 */ /* 0x000fe20000000800 */
[----:B------:R-:W-:Y:S01]  /*3ec0*/  @!PT LDS RZ, [RZ] ;  /* 0x00000000fffff984 */ /* 0x000fe20000000800 */
[----:B------:R-:W-:Y:S01]  /*3ed0*/  @!PT LDS RZ, [RZ] ;  /* 0x00000000fffff984 */ /* 0x000fe20000000800 */
[----:B------:R2:W-:Y:S06]  /*3ee0*/  MEMBAR.ALL.CTA ;  /* 0x0000000000007992 */ /* 0x0005ec0000008000 */
[----:B--2---:R-:W2:Y:S01]  /*3ef0*/  FENCE.VIEW.ASYNC.S ;  /* 0x00000000000073c6 */ /* 0x004ea20000000000 */
[----:B------:R-:W-:-:S04]  /*3f00*/  PRMT R0, RZ, 0x654, R0 ;  /* 0x00000654ff007816 */ /* 0x000fc80000000000 */
[----:B--2---:R2:W-:Y:S01]  /*3f10*/  SYNCS.ARRIVE.TRANS64.RED.A1T0 RZ, [R0+URZ], RZ ;  /* 0x000000ff00ff79a7 */ /* 0x0045e200081004ff */
[----:B-1----:R-:W-:Y:S01]  /*3f20*/  LOP3.LUT P1, RZ, R6, 0x1, RZ, 0xc0, !PT ;  /* 0x0000000106ff7812 */ /* 0x002fe2000782c0ff */
[----:B--2---:R-:W-:-:S12]  /*3f30*/  BRA.U UP3, `(.L_x_78) ;  /* 0x0000000503087547 */ /* 0x004fd8000b800000 */
[----:B------:R-:W1:Y:S01]  /*3f40*/  LDCU UR4, c[0x0][0x38c] ;  /* 0x00007180ff0477ac */ /* 0x000e620008000800 */
[----:B------:R-:W-:Y:S02]  /*3f50*/  PLOP3.LUT P2, PT, PT, PT, PT, 0x80, 0x8 ;  /* 0x000000000008781c */ /* 0x000fe40003f4f070 */
[----:B------:R-:W-:Y:S01]  /*3f60*/  SHF.L.U32 R5, R9, 0x1f, RZ ;  /* 0x0000001f09057819 */ /* 0x000fe200000006ff */
[----:B------:R-:W-:Y:S02]  /*3f70*/  ULEA UR31, UR32, UR26, 0x3 ;  /* 0x0000001a201f7291 */ /* 0x000fe4000f8e18ff */
[----:B------:R-:W-:Y:S02]  /*3f80*/  ULEA UR11, UR32, UR44, 0x6 ;  /* 0x0000002c200b7291 */ /* 0x000fe4000f8e30ff */
[----:B-1----:R-:W-:-:S06]  /*3f90*/  UISETP.GE.AND UP0, UPT, UR4, 0x1, UPT ;  /* 0x000000010400788c */ /* 0x002fcc000bf06270 */
[----:B------:R-:W-:-:S05]  /*3fa0*/  PLOP3.LUT P0, PT, PT, PT, UP0, 0x80, 0x8 ;  /* 0x000000000008781c */ /* 0x000fca0003f0f008 */
[----:B------:R-:W-:-:S08]  /*3fb0*/  @UP0 ULEA UR4, UR23, UR26, 0x3 ;  /* 0x0000001a17040291 */ /* 0x000fd0000f8e18ff */
[----:B------:R-:W-:-:S04]  /*3fc0*/  @P0 SHF.L.U32 R0, R2, 0x1f, RZ ;  /* 0x0000001f02000819 */ /* 0x000fc800000006ff */
[----:B------:R1:W2:Y:S01]  /*3fd0*/  @P0 SYNCS.PHASECHK.TRANS64.TRYWAIT P2, [UR4], R0 ;  /* 0x00000000ff0005a7 */ /* 0x0002a20008041104 */
[----:B------:R-:W3:Y:S02]  /*3fe0*/  SYNCS.PHASECHK.TRANS64.TRYWAIT P0, [UR31+0x140], R5 ;  /* 0x00014005ff0075a7 */ /* 0x000ee4000800111f */
[----:B-123--:R-:W-:Y:S05]  /*3ff0*/  @!P0 BRA `(.L_x_79) ;  /* 0x0000004c009c8947 */ /* 0x00efea0003800000 */
.L_x_171:
[----:B------:R-:W-:Y:S01]  /*4000*/  UMOV UR27, UR22 ;  /* 0x00000016001b7c82 */ /* 0x000fe20008000000 */
[----:B------:R-:W-:Y:S05]  /*4010*/  BRA.U !UP0, `(.L_x_80) ;  /* 0x0000000108c07547 */ /* 0x000fea000b800000 */
[----:B------:R-:W-:Y:S02]  /*4020*/  UIADD3 UR27, UPT, UPT, UR43, UR22, URZ ;  /* 0x000000162b1b7290 */ /* 0x000fe4000fffe0ff */
[----:B------:R-:W-:Y:S01]  /*4030*/  UPLOP3.LUT UP2, UPT, UPT, UPT, UPT, 0x40, 0x4 ;  /* 0x000000000004789c */ /* 0x000fe20003f4e870 */
[----:B------:R-:W-:Y:S01]  /*4040*/  UMOV UR24, UR33 ;  /* 0x0000002100187c82 */ /* 0x000fe20008000000 */
[----:B------:R-:W-:-:S09]  /*4050*/  UMOV UR10, UR23 ;  /* 0x00000017000a7c82 */ /* 0x000fd20008000000 */
.L_x_83:
[----:B--2---:R-:W-:Y:S01]  /*4060*/  ULEA UR5, UR10, UR26, 0x3 ;  /* 0x0000001a0a057291 */ /* 0x004fe2000f8e18ff */
[----:B---3--:R-:W-:Y:S11]  /*4070*/  @P2 BRA `(.L_x_81) ;  /* 0x00000000000c2947 */ /* 0x008ff60003800000 */
[----:B-1----:R-:W-:Y:S04]  /*4080*/  SHF.L.U32 R5, R2, 0x1f, RZ ;  /* 0x0000001f02057819 */ /* 0x002fe800000006ff */
[----:B------:R-:W1:Y:S02]  /*4090*/  SYNCS.PHASECHK.TRANS64.TRYWAIT P0, [UR5], R5 ;  /* 0x00000005ff0075a7 */ /* 0x000e640008001105 */
[----:B-1----:R-:W-:Y:S05]  /*40a0*/  @!P0 BRA `(.L_x_82) ;  /* 0x0000004c00888947 */ /* 0x002fea0003800000 */
.L_x_81:
[----:B------:R-:W-:Y:S01]  /*40b0*/  UISETP.NE.AND UP0, UPT, UR24, 0x1, UPT ;  /* 0x000000011800788c */ /* 0x000fe2000bf05270 */
[----:B------:R-:W-:Y:S01]  /*40c0*/  PLOP3.LUT P2, PT, PT, PT, PT, 0x80, 0x8 ;  /* 0x000000000008781c */ /* 0x000fe20003f4f070 */
[----:B------:R-:W-:Y:S02]  /*40d0*/  UIADD3 UR4, UPT, UPT, UR10, 0x1, URZ ;  /* 0x000000010a047890 */ /* 0x000fe4000fffe0ff */
[----:B------:R-:W-:Y:S02]  /*40e0*/  UIADD3 UR25, UPT, UPT, UR5, 0x68, URZ ;  /* 0x0000006805197890 */ /* 0x000fe4000fffe0ff */
[----:B------:R-:W-:Y:S01]  /*40f0*/  UISETP.NE.AND UP1, UPT, UR4, 0xd, UPT ;  /* 0x0000000d0400788c */ /* 0x000fe2000bf25270 */
[----:B------:R-:W-:Y:S01]  /*4100*/  PLOP3.LUT P0, PT, PT, PT, UP0, 0x80, 0x8 ;  /* 0x000000000008781c */ /* 0x000fe20003f0f008 */
[----:B------:R-:W-:Y:S02]  /*4110*/  UIADD3 UR22, UPT, UPT, UR22, 0x1, URZ ;  /* 0x0000000116167890 */ /* 0x000fe4000fffe0ff */
[----:B------:R-:W-:Y:S02]  /*4120*/  USEL UR6, URZ, 0x1, UP1 ;  /* 0x00000001ff067887 */ /* 0x000fe40008800000 */
[----:B------:R-:W-:Y:S02]  /*4130*/  USEL UR23, UR4, URZ, UP1 ;  /* 0x000000ff04177287 */ /* 0x000fe40008800000 */
[----:B------:R-:W-:Y:S02]  /*4140*/  UIADD3 UR24, UPT, UPT, UR24, -0x1, URZ ;  /* 0xffffffff18187890 */ /* 0x000fe4000fffe0ff */
[----:B------:R-:W-:Y:S01]  /*4150*/  @UP0 ULEA UR4, UR23, UR26, 0x3 ;  /* 0x0000001a17040291 */ /* 0x000fe2000f8e18ff */
[----:B------:R-:W-:Y:S01]  /*4160*/  LOP3.LUT R2, R2, UR6, RZ, 0x3c, !PT ;  /* 0x0000000602027c12 */ /* 0x000fe2000f8e3cff */
[----:B------:R-:W-:Y:S02]  /*4170*/  ULEA UR6, UR10, UR30, 0x9 ;  /* 0x0000001e0a067291 */ /* 0x000fe4000f8e48ff */
[----:B------:R-:W-:Y:S01]  /*4180*/  UISETP.NE.AND UP0, UPT, UR22, UR27, UPT ;  /* 0x0000001b1600728c */ /* 0x000fe2000bf05270 */
[----:B-1----:R-:W-:Y:S01]  /*4190*/  @P0 SHF.L.U32 R0, R2, 0x1f, RZ ;  /* 0x0000001f02000819 */ /* 0x002fe200000006ff */
[----:B------:R-:W-:Y:S02]  /*41a0*/  UIADD3 UR20, UPT, UPT, UR6, 0x2, URZ ;  /* 0x0000000206147890 */ /* 0x000fe4000fffe0ff */
[----:B------:R-:W-:Y:S01]  /*41b0*/  UIADD3 UR16, UPT, UPT, UR6, 0x4, URZ ;  /* 0x0000000406107890 */ /* 0x000fe2000fffe0ff */
[----:B------:R2:W3:Y:S01]  /*41c0*/  @P0 SYNCS.PHASECHK.TRANS64.TRYWAIT P2, [UR4], R0 ;  /* 0x00000000ff0005a7 */ /* 0x0004e20008041104 */
[----:B------:R-:W-:Y:S02]  /*41d0*/  ULEA UR4, UR10, UR29, 0x9 ;  /* 0x0000001d0a047291 */ /* 0x000fe4000f8e48ff */
[----:B------:R-:W-:Y:S02]  /*41e0*/  UIADD3 UR12, UPT, UPT, UR6, 0x6, URZ ;  /* 0x00000006060c7890 */ /* 0x000fe4000fffe0ff */
[----:B------:R-:W-:Y:S02]  /*41f0*/  UIADD3 UR18, UPT, UPT, UR4, 0x2, URZ ;  /* 0x0000000204127890 */ /* 0x000fe4000fffe0ff */
[----:B------:R-:W-:Y:S02]  /*4200*/  UIADD3 UR14, UPT, UPT, UR4, 0x4, URZ ;  /* 0x00000004040e7890 */ /* 0x000fe4000fffe0ff */
[----:B------:R-:W-:Y:S01]  /*4210*/  UIADD3 UR8, UPT, UPT, UR4, 0x6, URZ ;  /* 0x0000000604087890 */ /* 0x000fe2000fffe0ff */
[----:B------:R-:W-:Y:S01]  /*4220*/  UMOV UR7, 0x40004040 ;  /* 0x4000404000077882 */ /* 0x000fe20000000000 */
[----:B------:R-:W-:Y:S01]  /*4230*/  UMOV UR5, 0x40004040 ;  /* 0x4000404000057882 */ /* 0x000fe20000000000 */
[----:B------:R-:W-:Y:S01]  /*4240*/  UMOV UR21, 0x40004040 ;  /* 0x4000404000157882 */ /* 0x000fe20000000000 */
[----:B------:R2:W-:Y:S01]  /*4250*/  UTCQMMA.2CTA gdesc[UR4], gdesc[UR6], tmem[UR11], tmem[UR40], idesc[UR41], UP2 ;  /* 0x00ff2806040075ea */ /* 0x0005e2000920030b */
[----:B------:R-:W-:Y:S01]  /*4260*/  UPLOP3.LUT UP2, UPT, UPT, UPT, UPT, 0x80, 0x8 ;  /* 0x000000000008789c */ /* 0x000fe20003f4f070 */
[----:B------:R-:W-:Y:S01]  /*4270*/  UMOV UR19, 0x40004040 ;  /* 0x4000404000137882 */ /* 0x000fe20000000000 */
[----:B------:R-:W-:Y:S01]  /*4280*/  UMOV UR17, 0x40004040 ;  /* 0x4000404000117882 */ /* 0x000fe20000000000 */
[----:B------:R2:W-:Y:S01]  /*4290*/  UTCQMMA.2CTA gdesc[UR18], gdesc[UR20], tmem[UR11], tmem[UR38], idesc[UR39], UPT ;  /* 0x00ff2614120075ea */ /* 0x0005e2000ba0030b */
[----:B------:R-:W-:Y:S01]  /*42a0*/  UMOV UR15, 0x40004040 ;  /* 0x40004040000f7882 */ /* 0x000fe20000000000 */
[----:B------:R-:W-:Y:S01]  /*42b0*/  UMOV UR13, 0x40004040 ;  /* 0x40004040000d7882 */ /* 0x000fe20000000000 */
[----:B------:R-:W-:Y:S01]  /*42c0*/  UMOV UR9, 0x40004040 ;  /* 0x4000404000097882 */ /* 0x000fe20000000000 */
[----:B------:R2:W-:Y:S01]  /*42d0*/  UTCQMMA.2CTA gdesc[UR14], gdesc[UR16], tmem[UR11], tmem[UR36], idesc[UR37], UPT ;  /* 0x00ff24100e0075ea */ /* 0x0005e2000ba0030b */
[----:B------:R2:W-:Y:S01]  /*42e0*/  UTCQMMA.2CTA gdesc[UR8], gdesc[UR12], tmem[UR11], tmem[UR34], idesc[UR35], UPT ;  /* 0x00ff220c080075ea */ /* 0x0005e2000ba0030b */
[----:B------:R2:W-:Y:S01]  /*42f0*/  UTCBAR.2CTA.MULTICAST [UR25], URZ, UR28 ;  /* 0x000000ff190073e9 */ /* 0x0005e2000820081c */
[----:B------:R-:W-:Y:S01]  /*4300*/  UMOV UR10, UR23 ;  /* 0x00000017000a7c82 */ /* 0x000fe20008000000 */
[----:B------:R-:W-:Y:S05]  /*4310*/  BRA.U UP0, `(.L_x_83) ;  /* 0xfffffffd00507547 */ /* 0x000fea000b83ffff */
.L_x_80:
[----:B--2---:R-:W-:Y:S01]  /*4320*/  UIADD3 UR4, UPT, UPT, UR31, 0x120, URZ ;  /* 0x000001201f047890 */ /* 0x004fe2000fffe0ff */
[----:B------:R-:W-:-:S08]  /*4330*/  UMOV UR22, UR27 ;  /* 0x0000001b00167c82 */ /* 0x000fd00008000000 */
[----:B------:R2:W-:Y:S01]  /*4340*/  UTCBAR.2CTA.MULTICAST [UR4], URZ, UR42 ;  /* 0x000000ff040073e9 */ /* 0x0005e2000820082a */
[----:B------:R-:W-:Y:S02]  /*4350*/  NOP ;  /* 0x0000000000007918 */ /* 0x000fe40000000000 */
.L_x_78:
[----:B--2---:R-:W-:Y:S01]  /*4360*/  UIADD3 UR4, UPT, UPT, UR32, 0x1, URZ ;  /* 0x0000000120047890 */ /* 0x004fe2000fffe0ff */
[----:B------:R-:W-:-:S03]  /*4370*/  ISETP.NE.AND P0, PT, R8, 0x2, PT ;  /* 0x000000020800780c */ /* 0x000fc60003f05270 */
[----:B------:R-:W-:Y:S01]  /*4380*/  UISETP.NE.AND UP0, UPT, UR4, 0x4, UPT ;  /* 0x000000040400788c */ /* 0x000fe2000bf05270 */
[----:B-1----:R-:W-:Y:S02]  /*4390*/  SEL R0, RZ, 0x1, P0 ;  /* 0x00000001ff007807 */ /* 0x002fe40000000000 */
[----:B------:R-:W-:Y:S01]  /*43a0*/  SEL R8, R8, RZ, P0 ;  /* 0x000000ff08087207 */ /* 0x000fe20000000000 */
[----:B------:R-:W-:Y:S01]  /*43b0*/  USEL UR5, URZ, 0x1, UP0 ;  /* 0x00000001ff057887 */ /* 0x000fe20008000000 */
[----:B------:R-:W-:Y:S01]  /*43c0*/  LOP3.LUT R3, R3, R0, RZ, 0x3c, !PT ;  /* 0x0000000003037212 */ /* 0x000fe200078e3cff */
[----:B------:R-:W-:-:S04]  /*43d0*/  USEL UR32, UR4, URZ, UP0 ;  /* 0x000000ff04207287 */ /* 0x000fc80008000000 */
[----:B------:R-:W-:Y:S01]  /*43e0*/  LOP3.LUT R9, R9, UR5, RZ, 0x3c, !PT ;  /* 0x0000000509097c12 */ /* 0x000fe2000f8e3cff */
[----:B------:R-:W-:Y:S07]  /*43f0*/  @P1 BRA `(.L_x_84) ;  /* 0xfffffff800881947 */ /* 0x000fee000383ffff */
[----:B------:R-:W1:Y:S01]  /*4400*/  S2UR UR8, SR_CgaCtaId ;  /* 0x00000000000879c3 */ /* 0x000e620000008800 */
[----:B------:R-:W-:Y:S01]  /*4410*/  ELECT P0, URZ, PT ;  /* 0x0000000000ff782f */ /* 0x000fe20003800000 */
[----:B------:R-:W-:Y:S01]  /*4420*/  HFMA2 R0, -RZ, RZ, 0, 5.9604644775390625e-08 ;  /* 0x00000001ff007431 */ /* 0x000fe200000001ff */
[----:B------:R-:W-:-:S05]  /*4430*/  UMOV UR4, 0x40 ;  /* 0x0000004000047882 */ /* 0x000fca0000000000 */
[----:B------:R-:W-:Y:S01]  /*4440*/  UVIRTCOUNT.DEALLOC.SMPOOL 0x80 ;  /* 0x000000800000784c */ /* 0x000fe20000000000 */
[----:B------:R-:W-:Y:S02]  /*4450*/  UISETP.NE.AND UP1, UPT, UR47, URZ, UPT ;  /* 0x000000ff2f00728c */ /* 0x000fe4000bf25270 */
[----:B-1----:R-:W-:-:S09]  /*4460*/  ULEA UR8, UR8, UR4, 0x18 ;  /* 0x0000000408087291 */ /* 0x002fd2000f8ec0ff */
[----:B------:R1:W-:Y:S01]  /*4470*/  @P0 STS.U8 [UR8+0x1c], R0 ;  /* 0x00001c00ff000988 */ /* 0x0003e20008000008 */
[----:B------:R-:W-:Y:S05]  /*4480*/  BRA.U UP1, `(.L_x_85) ;  /* 0x0000000101a07547 */ /* 0x000fea000b800000 */
[----:B------:R-:W-:Y:S01]  /*4490*/  UIADD3 UR7, UPT, UPT, UR26, 0x140, URZ ;  /* 0x000001401a077890 */ /* 0x000fe2000fffe0ff */
[----:B------:R-:W-:-:S03]  /*44a0*/  SHF.L.U32 R3, R9, 0x1f, RZ ;  /* 0x0000001f09037819 */ /* 0x000fc600000006ff */
[----:B------:R-:W-:-:S09]  /*44b0*/  ULEA UR4, UR32, UR7, 0x3 ;  /* 0x0000000720047291 */ /* 0x000fd2000f8e18ff */
[----:B------:R-:W2:Y:S02]  /*44c0*/  SYNCS.PHASECHK.TRANS64.TRYWAIT P0, [UR4], R3 ;  /* 0x00000003ff0075a7 */ /* 0x000ea40008001104 */
[----:B--2---:R-:W-:Y:S05]  /*44d0*/  @!P0 BRA `(.L_x_86) ;  /* 0x0000004800948947 */ /* 0x004fea0003800000 */
.L_x_174:
        /* <DEDUP_REMOVED lines=9> */
.L_x_176:
        /* <DEDUP_REMOVED lines=9> */
.L_x_178:
[----:B------:R-:W-:-:S04]  /*4600*/  UIADD3 UR4, UPT, UPT, UR4, 0x1, URZ ;  /* 0x0000000104047890 */ /* 0x000fc8000fffe0ff */
[----:B------:R-:W-:-:S04]  /*4610*/  UISETP.NE.AND UP0, UPT, UR4, 0x4, UPT ;  /* 0x000000040400788c */ /* 0x000fc8000bf05270 */
[----:B------:R-:W-:Y:S02]  /*4620*/  USEL UR5, URZ, 0x1, UP0 ;  /* 0x00000001ff057887 */ /* 0x000fe40008000000 */
[----:B------:R-:W-:-:S04]  /*4630*/  USEL UR4, UR4, URZ, UP0 ;  /* 0x000000ff04047287 */ /* 0x000fc80008000000 */
[----:B------:R-:W-:Y:S01]  /*4640*/  ULEA UR4, UR4, UR7, 0x3 ;  /* 0x0000000704047291 */ /* 0x000fe2000f8e18ff */
[----:B-1----:R-:W-:-:S04]  /*4650*/  LOP3.LUT R3, R2, UR5, RZ, 0x3c, !PT ;  /* 0x0000000502037c12 */ /* 0x002fc8000f8e3cff */
[----:B------:R-:W-:Y:S01]  /*4660*/  SHF.L.U32 R3, R3, 0x1f, RZ ;  /* 0x0000001f03037819 */ /* 0x000fe200000006ff */
[----:B------:R-:W-:-:S04]  /*4670*/  IMAD.U32 R0, RZ, RZ, UR4 ;  /* 0x00000004ff007e24 */ /* 0x000fc8000f8e00ff */
[----:B------:R1:W2:Y:S03]  /*4680*/  SYNCS.PHASECHK.TRANS64.TRYWAIT P0, [R0+URZ], R3 ;  /* 0x00000003000075a7 */ /* 0x0002a600080011ff */
[----:B--2---:R-:W-:Y:S05]  /*4690*/  @!P0 NANOSLEEP.SYNCS 0x989680 ;  /* 0x009896800000895d */ /* 0x004fea0003900000 */
[----:B------:R-:W2:Y:S02]  /*46a0*/  @!P0 SYNCS.PHASECHK.TRANS64 P0, [R0+URZ], R3 ;  /* 0x00000003000085a7 */ /* 0x000ea400080010ff */
[----:B--2---:R-:W-:Y:S05]  /*46b0*/  @P0 BRA `(.L_x_89) ;  /* 0x0000000000200947 */ /* 0x004fea0003800000 */
.L_x_90:
[----:B--2---:R2:W4:Y:S02]  /*46c0*/  SYNCS.PHASECHK.TRANS64.TRYWAIT P0, [R0+URZ], R3 ;  /* 0x00000003000075a7 */ /* 0x00452400080011ff */
[----:B----4-:R-:W-:Y:S05]  /*46d0*/  @!P0 NANOSLEEP.SYNCS 0x989680 ;  /* 0x009896800000895d */ /* 0x010fea0003900000 */
[----:B------:R-:W4:Y:S02]  /*46e0*/  @!P0 SYNCS.PHASECHK.TRANS64 P0, [R0+URZ], R3 ;  /* 0x00000003000085a7 */ /* 0x000f2400080010ff */
[----:B----4-:R-:W-:Y:S05]  /*46f0*/  @!P0 BRA `(.L_x_90) ;  /* 0xfffffffc00f08947 */ /* 0x010fea000383ffff */
[----:B------:R-:W-:Y:S05]  /*4700*/  BRA `(.L_x_89) ;  /* 0x00000000000c7947 */ /* 0x000fea0003800000 */
.L_x_85:
[----:B------:R-:W-:-:S04]  /*4710*/  UIADD3 UR4, UPT, UPT, UR26, 0x180, URZ ;  /* 0x000001801a047890 */ /* 0x000fc8000fffe0ff */
[----:B------:R-:W-:-:S09]  /*4720*/  UPRMT UR4, UR48, 0x654, UR4 ;  /* 0x0000065430047896 */ /* 0x000fd20008000004 */
[----:B------:R-:W-:Y:S03]  /*4730*/  SYNCS.ARRIVE.TRANS64.RED.A1T0 RZ, [UR4], RZ ;  /* 0x000000ffffff79a7 */ /* 0x000fe60008100404 */
.L_x_89:
[----:B-12---:R-:W-:Y:S01]  /*4740*/  SHF.L.U32 R3, RZ, 0x1f, RZ ;  /* 0x0000001fff037819 */ /* 0x006fe200000006ff */
[----:B------:R-:W-:Y:S01]  /*4750*/  UIADD3 UR4, UPT, UPT, UR26, 0x180, URZ ;  /* 0x000001801a047890 */ /* 0x000fe2000fffe0ff */
[----:B------:R-:W-:Y:S02]  /*4760*/  PLOP3.LUT P0, PT, PT, PT, UP1, 0x80, 0x8 ;  /* 0x000000000008781c */ /* 0x000fe40003f0f018 */
[----:B------:R-:W1:Y:S02]  /*4770*/  SYNCS.PHASECHK.TRANS64.TRYWAIT P1, [UR26+0x180], R3 ;  /* 0x00018003ff0075a7 */ /* 0x000e64000802111a */
[----:B-1----:R-:W-:Y:S09]  /*4780*/  @!P1 BRA `(.L_x_91) ;  /* 0x0000004800309947 */ /* 0x002ff20003800000 */
.L_x_180:
[----:B------:R-:W-:Y:S01]  /*4790*/  @!UP1 UPRMT UR4, UR48, 0x654, UR4 ;  /* 0x0000065430049896 */ /* 0x000fe20008000004 */
[----:B------:R-:W-:Y:S01]  /*47a0*/  UMOV UR5, 0xffff ;  /* 0x0000ffff00057882 */ /* 0x000fe20000000000 */
[----:B------:R-:W-:-:S07]  /*47b0*/  UMOV UR6, 0x1 ;  /* 0x0000000100067882 */ /* 0x000fce0000000000 */
[----:B------:R-:W-:Y:S01]  /*47c0*/  @!P0 SYNCS.ARRIVE.TRANS64.RED.A1T0 RZ, [UR4], RZ ;  /* 0x000000ffffff89a7 */ /* 0x000fe20008100404 */
[----:B------:R-:W-:Y:S01]  /*47d0*/  NOP ;  /* 0x0000000000007918 */ /* 0x000fe20000000000 */
[----:B-1----:R-:W1:Y:S01]  /*47e0*/  LDS R0, [UR8+0x14] ;  /* 0x00001408ff007984 */ /* 0x002e620008000800 */
[----:B------:R-:W-:-:S04]  /*47f0*/  ULOP3.LUT UR4, UR44, 0xffff, URZ, 0xc0, !UPT ;  /* 0x0000ffff2c047892 */ /* 0x000fc8000f8ec0ff */
[----:B------:R-:W-:-:S04]  /*4800*/  USHF.R.U32.HI UR4, URZ, 0x5, UR4 ;  /* 0x00000005ff047899 */ /* 0x000fc80008011604 */
[----:B------:R-:W-:Y:S02]  /*4810*/  USHF.L.U32 UR5, UR5, UR4, URZ ;  /* 0x0000000405057299 */ /* 0x000fe400080006ff */
[----:B------:R-:W-:-:S04]  /*4820*/  USHF.L.U32 UR4, UR6, UR4, URZ ;  /* 0x0000000406047299 */ /* 0x000fc800080006ff */
[----:B-1----:R-:W-:-:S04]  /*4830*/  LOP3.LUT R0, R0, UR5, RZ, 0xc0, !PT ;  /* 0x0000000500007c12 */ /* 0x002fc8000f8ec0ff */
[----:B------:R-:W-:-:S13]  /*4840*/  ISETP.NE.AND P0, PT, R0, UR5, PT ;  /* 0x0000000500007c0c */ /* 0x000fda000bf05270 */
[----:B------:R-:W-:Y:S05]  /*4850*/  @P0 BRA `(.L_x_92) ;  /* 0x0000000000580947 */ /* 0x000fea0003800000 */
[----:B------:R-:W1:Y:S02]  /*4860*/  LDS R0, [UR8+0x18] ;  /* 0x00001808ff007984 */ /* 0x000e640008000800 */
[----:B-1----:R-:W-:-:S04]  /*4870*/  LOP3.LUT R0, R0, UR4, RZ, 0xc0, !PT ;  /* 0x0000000400007c12 */ /* 0x002fc8000f8ec0ff */
[----:B------:R-:W-:-:S13]  /*4880*/  ISETP.NE.AND P0, PT, R0, UR4, PT ;  /* 0x0000000400007c0c */ /* 0x000fda000bf05270 */
[----:B------:R-:W-:Y:S05]  /*4890*/  @P0 BRA `(.L_x_93) ;  /* 0x00000000003c0947 */ /* 0x000fea0003800000 */
[----:B------:R-:W1:Y:S01]  /*48a0*/  S2R R2, SR_LANEID ;  /* 0x0000000000027919 */ /* 0x000e620000000000 */
[----:B------:R-:W-:Y:S01]  /*48b0*/  ULOP3.LUT UR5, URZ, UR5, URZ, 0x33, !UPT ;  /* 0x00000005ff057292 */ /* 0x000fe2000f8e33ff */
[----:B------:R-:W-:Y:S01]  /*48c0*/  LOP3.LUT R4, RZ, UR4, RZ, 0x33, !PT ;  /* 0x00000004ff047c12 */ /* 0x000fe2000f8e33ff */
[----:B------:R-:W-:Y:S02]  /*48d0*/  VOTEU.ANY UR4, UPT, PT ;  /* 0x0000000000047886 */ /* 0x000fe400038e0100 */
[----:B------:R-:W-:Y:S01]  /*48e0*/  UFLO.U32 UR4, UR4 ;  /* 0x00000004000472bd */ /* 0x000fe200080e0000 */
[----:B------:R-:W2:Y:S01]  /*48f0*/  REDUX UR6, R4 ;  /* 0x00000000040673c4 */ /* 0x000ea20000000000 */
[----:B------:R-:W-:-:S06]  /*4900*/  IMAD.U32 R0, RZ, RZ, UR5 ;  /* 0x00000005ff007e24 */ /* 0x000fcc000f8e00ff */
[----:B------:R4:W-:Y:S01]  /*4910*/  UTCATOMSWS.AND URZ, UR5 ;  /* 0x0000000500ff79e3 */ /* 0x0009e20008000000 */
[----:B------:R-:W3:Y:S01]  /*4920*/  REDUX UR7, R0 ;  /* 0x00000000000773c4 */ /* 0x000ee20000000000 */
[----:B-1----:R-:W-:Y:S01]  /*4930*/  ISETP.EQ.U32.AND P0, PT, R2, UR4, PT ;  /* 0x0000000402007c0c */ /* 0x002fe2000bf02070 */
[----:B--2---:R-:W-:Y:S01]  /*4940*/  IMAD.U32 R2, RZ, RZ, UR6 ;  /* 0x00000006ff027e24 */ /* 0x004fe2000f8e00ff */
[----:B---3--:R-:W-:-:S11]  /*4950*/  MOV R3, UR7 ;  /* 0x0000000700037c02 */ /* 0x008fd60008000f00 */
[----:B------:R4:W-:Y:S04]  /*4960*/  @P0 ATOMS.AND RZ, [UR8+0x14], R3 ;  /* 0x00001403ffff098c */ /* 0x0009e8000a800008 */
[----:B------:R4:W-:Y:S01]  /*4970*/  @P0 ATOMS.AND RZ, [UR8+0x18], R2 ;  /* 0x00001802ffff098c */ /* 0x0009e2000a800008 */
[----:B------:R-:W-:Y:S05]  /*4980*/  BRA `(.L_x_94) ;  /* 0x0000000000147947 */ /* 0x000fea0003800000 */
.L_x_93:
[----:B------:R-:W-:Y:S02]  /*4990*/  MOV R2, 0x49b0 ;  /* 0x000049b000027802 */ /* 0x000fe40000000f00 */
[----:B---3-5:R-:W-:Y:S05]  /*49a0*/  CALL.REL.NOINC `($__internal_0_$__cuda_sm10x_tcgen05_guardrail_trap_col_being_dealloced_not_returned_by_alloc) ;  /* 0x0000004800847944 */ /* 0x028fea0003c00000 */
[----:B------:R-:W-:Y:S05]  /*49b0*/  BRA `(.L_x_94) ;  /* 0x0000000000087947 */ /* 0x000fea0003800000 */
.L_x_92:
[----:B------:R-:W-:Y:S02]  /*49c0*/  MOV R2, 0x49e0 ;  /* 0x000049e000027802 */ /* 0x000fe40000000f00 */
[----:B---3-5:R-:W-:Y:S05]  /*49d0*/  CALL.REL.NOINC `($__internal_2_$__cuda_sm10x_tcgen05_guardrail_trap_unallocated_columns_being_dealloced) ;  /* 0x0000004800907944 */ /* 0x028fea0003c00000 */
.L_x_94:
[----:B------:R-:W-:Y:S01]  /*49e0*/  NOP ;  /* 0x0000000000007918 */ /* 0x000fe20000000000 */
[----:B----4-:R-:W-:Y:S05]  /*49f0*/  EXIT ;  /* 0x000000000000794d */ /* 0x010fea0003800000 */
.L_x_65:
[----:B------:R-:W-:-:S09]  /*4a00*/  UISETP.NE.OR UP0, UPT, UR25, 0x3, !UP3 ;  /* 0x000000031900788c */ /* 0x000fd2000df05670 */
[----:B------:R-:W-:Y:S05]  /*4a10*/  BRA.U UP0, `(.L_x_95) ;  /* 0x0000000d00b47547 */ /* 0x000fea000b800000 */
[----:B------:R-:W1:Y:S01]  /*4a20*/  LDCU UR31, c[0x0][0x370] ;  /* 0x00006e00ff1f77ac */ /* 0x000e620008000800 */
[----:B------:R-:W2:Y:S01]  /*4a30*/  LDC.64 R16, c[0x0][0x348] ;  /* 0x0000d200ff107b82 */ /* 0x000ea20000000a00 */
[----:B------:R-:W-:Y:S02]  /*4a40*/  HFMA2 R13, -RZ, RZ, 0, 0 ;  /* 0x00000000ff0d7431 */ /* 0x000fe400000001ff */
[----:B------:R-:W-:Y:S01]  /*4a50*/  IMAD.MOV.U32 R15, RZ, RZ, 0x1 ;  /* 0x00000001ff0f7424 */ /* 0x000fe200078e00ff */
[----:B------:R-:W1:Y:S01]  /*4a60*/  LDCU.128 UR32, c[0x0][0xb10] ;  /* 0x00016200ff2077ac */ /* 0x000e620008000c00 */
[----:B------:R-:W-:Y:S01]  /*4a70*/  IMAD.MOV.U32 R14, RZ, RZ, RZ ;  /* 0x000000ffff0e7224 */ /* 0x000fe200078e00ff */
[----:B------:R-:W-:Y:S01]  /*4a80*/  MOV R7, 0x1000 ;  /* 0x0000100000077802 */ /* 0x000fe20000000f00 */
[----:B------:R-:W3:Y:S01]  /*4a90*/  LDCU UR30, c[0x0][0x374] ;  /* 0x00006e80ff1e77ac */ /* 0x000ee20008000800 */
[----:B------:R-:W4:Y:S01]  /*4aa0*/  LDC.64 R2, c[0x0][0x888] ;  /* 0x00022200ff027b82 */ /* 0x000f220000000a00 */
[----:B------:R-:W3:Y:S01]  /*4ab0*/  LDCU UR15, c[0x0][0xb0c] ;  /* 0x00016180ff0f77ac */ /* 0x000ee20008000800 */
[----:B------:R-:W2:Y:S06]  /*4ac0*/  LDCU UR40, c[0x0][0xb20] ;  /* 0x00016400ff2877ac */ /* 0x000eac0008000800 */
[----:B------:R-:W4:Y:S01]  /*4ad0*/  LDC.64 R4, c[0x0][0x890] ;  /* 0x00022400ff047b82 */ /* 0x000f220000000a00 */
[----:B------:R-:W2:Y:S01]  /*4ae0*/  LDCU UR4, c[0x0][0xb30] ;  /* 0x00016600ff0477ac */ /* 0x000ea20008000800 */
[----:B------:R-:W-:Y:S01]  /*4af0*/  UMOV UR21, 0x400 ;  /* 0x0000040000157882 */ /* 0x000fe20000000000 */
[----:B-1----:R-:W-:-:S02]  /*4b00*/  UIMAD.WIDE.U32 UR6, UR31, UR32, URZ ;  /* 0x000000201f0672a5 */ /* 0x002fc4000f8e00ff */
[----:B---3--:R-:W-:Y:S02]  /*4b10*/  UIMAD.WIDE.U32 UR8, UR30, UR35, URZ ;  /* 0x000000231e0872a5 */ /* 0x008fe4000f8e00ff */
[----:B------:R-:W-:Y:S02]  /*4b20*/  ULEA UR21, UR46, UR21, 0x18 ;  /* 0x000000152e157291 */ /* 0x000fe4000f8ec0ff */
[----:B------:R-:W-:Y:S02]  /*4b30*/  UPLOP3.LUT UP3, UPT, UPT, UPT, UPT, 0x40, 0x4 ;  /* 0x000000000004789c */ /* 0x000fe40003f6e870 */
[----:B------:R-:W-:Y:S01]  /*4b40*/  UIADD3 UR37, UPT, UPT, UR21, 0xd8, URZ ;  /* 0x000000d815257890 */ /* 0x000fe2000fffe0ff */
[----:B------:R-:W-:Y:S01]  /*4b50*/  UMOV UR6, UR7 ;  /* 0x0000000700067c82 */ /* 0x000fe20008000000 */
[----:B------:R-:W-:Y:S01]  /*4b60*/  UMOV UR38, UR9 ;  /* 0x0000000900267c82 */ /* 0x000fe20008000000 */
[----:B------:R-:W-:Y:S02]  /*4b70*/  UISETP.GE.AND UP0, UPT, UR42, 0x1, UPT ;  /* 0x000000012a00788c */ /* 0x000fe4000bf06270 */
[----:B------:R-:W-:Y:S01]  /*4b80*/  UISETP.NE.AND UP4, UPT, UR42, 0x1, UPT ;  /* 0x000000012a00788c */ /* 0x000fe2000bf85270 */
[----:B------:R-:W1:Y:S01]  /*4b90*/  LDCU.64 UR22, c[0x0][0xb28] ;  /* 0x00016500ff1677ac */ /* 0x000e620008000a00 */
[----:B------:R-:W-:-:S02]  /*4ba0*/  UISETP.NE.AND UP6, UPT, UR15, 0x1, UPT ;  /* 0x000000010f00788c */ /* 0x000fc4000bfc5270 */
[----:B------:R-:W-:Y:S02]  /*4bb0*/  UISETP.NE.AND UP5, UPT, UR34, 0x1, UPT ;  /* 0x000000012200788c */ /* 0x000fe4000bfa5270 */
[----:B------:R-:W-:Y:S02]  /*4bc0*/  UIADD3 UR25, UPT, UPT, UR21, 0xd0, URZ ;  /* 0x000000d015197890 */ /* 0x000fe4000fffe0ff */
[----:B------:R-:W-:Y:S02]  /*4bd0*/  UPRMT UR37, UR46, 0x654, UR37 ;  /* 0x000006542e257896 */ /* 0x000fe40008000025 */
[----:B------:R-:W-:Y:S02]  /*4be0*/  USHF.R.U32.HI UR39, URZ, UR33, UR6 ;  /* 0x00000021ff277299 */ /* 0x000fe40008011606 */
[----:B--2---:R-:W-:Y:S02]  /*4bf0*/  USHF.R.U32.HI UR38, URZ, UR40, UR38 ;  /* 0x00000028ff267299 */ /* 0x004fe40008011626 */
[----:B------:R-:W-:-:S11]  /*4c00*/  UISETP.NE.AND UP2, UPT, UR4, 0x1, UPT ;  /* 0x000000010400788c */ /* 0x000fd6000bf45270 */
.L_x_104:
[C---:B------:R-:W-:Y:S02]  /*4c10*/  LEA R12, R14.reuse, UR21, 0x3 ;  /* 0x000000150e0c7c11 */ /* 0x040fe4000f8e18ff */
[----:B------:R-:W-:Y:S02]  /*4c20*/  SHF.L.U32 R9, R13, 0x1f, RZ ;  /* 0x0000001f0d097819 */ /* 0x000fe400000006ff */
[----:B------:R-:W-:Y:S02]  /*4c30*/  LEA R10, R14, UR21, 0x4 ;  /* 0x000000150e0a7c11 */ /* 0x000fe4000f8e20ff */
[----:B------:R-:W2:Y:S02]  /*4c40*/  SYNCS.PHASECHK.TRANS64.TRYWAIT P0, [R12+URZ+0x100], R9 ;  /* 0x000100090c0075a7 */ /* 0x000ea400080011ff */
[----:B--23--:R-:W-:Y:S05]  /*4c50*/  @!P0 BRA `(.L_x_96) ;  /* 0x0000004400148947 */ /* 0x00cfea0003800000 */
.L_x_181:
[----:B--2---:R-:W2:Y:S01]  /*4c60*/  LDS.128 R8, [R10+0x190] ;  /* 0x000190000a087984 */ /* 0x004ea20000000c00 */
[----:B------:R-:W-:Y:S01]  /*4c70*/  UISETP.GE.AND UP0, UPT, UR42, 0x1, UPT ;  /* 0x000000012a00788c */ /* 0x000fe2000bf06270 */
[----:B------:R-:W-:Y:S01]  /*4c80*/  @!PT LDS RZ, [RZ] ;  /* 0x00000000fffff984 */ /* 0x000fe20000000800 */
[----:B------:R-:W-:Y:S01]  /*4c90*/  @!PT LDS RZ, [RZ] ;  /* 0x00000000fffff984 */ /* 0x000fe20000000800 */
[----:B------:R-:W-:Y:S01]  /*4ca0*/  @!PT LDS RZ, [RZ] ;  /* 0x00000000fffff984 */ /* 0x000fe20000000800 */
[----:B------:R-:W-:Y:S01]  /*4cb0*/  @!PT LDS RZ, [RZ] ;  /* 0x00000000fffff984 */ /* 0x000fe20000000800 */
[----:B------:R3:W-:Y:S06]  /*4cc0*/  MEMBAR.ALL.CTA ;  /* 0x0000000000007992 */ /* 0x0007ec0000008000 */
[----:B---3--:R-:W3:Y:S01]  /*4cd0*/  FENCE.VIEW.ASYNC.S ;  /* 0x00000000000073c6 */ /* 0x008ee20000000000 */
[----:B--2---:R-:W-:Y:S11]  /*4ce0*/  LOP3.LUT P0, RZ, R10, 0x1, RZ, 0xc0, !PT ;  /* 0x000000010aff7812 */ /* 0x004ff6000780c0ff */
[----:B------:R-:W-:Y:S02]  /*4cf0*/  @!UPT UIADD3 URZ, UPT, UPT, URZ, URZ, URZ ;  /* 0x000000fffffff290 */ /* 0x000fe4000fffe0ff */
[----:B---3--:R-:W-:Y:S01]  /*4d00*/  VOTEU.ANY UP1, P0 ;  /* 0x0000000000ff7886 */ /* 0x008fe20000020100 */
[----:B------:R-:W-:Y:S11]  /*4d10*/  PLOP3.LUT P0, PT, PT, PT, UP1, 0x80, 0x8 ;  /* 0x000000000008781c */ /* 0x000ff60003f0f018 */
[----:B------:R-:W-:Y:S02]  /*4d20*/  @!UPT UIADD3 URZ, UPT, UPT, URZ, URZ, URZ ;  /* 0x000000fffffff290 */ /* 0x000fe4000fffe0ff */
[----:B------:R-:W-:Y:S02]  /*4d30*/  @P0 SHF.R.U32.HI R0, RZ, 0x10, R9 ;  /* 0x00000010ff000819 */ /* 0x000fe40000011609 */
[----:B------:R-:W-:Y:S02]  /*4d40*/  @P0 MOV R6, R8 ;  /* 0x0000000800060202 */ /* 0x000fe40000000f00 */
[----:B------:R-:W-:Y:S01]  /*4d50*/  @P0 R2UR UR4, R0 ;  /* 0x00000000000402ca */ /* 0x000fe200000e0000 */
[----:B------:R-:W-:Y:S01]  /*4d60*/  VIADD R0, R12, 0x110 ;  /* 0x000001100c007836 */ /* 0x000fe20000000000 */
[----:B------:R-:W-:Y:S02]  /*4d70*/  @P0 LOP3.LUT R8, R9, 0xffff, RZ, 0xc0, !PT ;  /* 0x0000ffff09080812 */ /* 0x000fe400078ec0ff */
[----:B------:R-:W-:Y:S02]  /*4d80*/  @P0 R2UR UR6, R6 ;  /* 0x00000000060602ca */ /* 0x000fe400000e0000 */
[----:B------:R-:W-:Y:S02]  /*4d90*/  PRMT R0, RZ, 0x654, R0 ;  /* 0x00000654ff007816 */ /* 0x000fe40000000000 */
[----:B------:R-:W-:Y:S02]  /*4da0*/  @P0 R2UR UR5, R8 ;  /* 0x00000000080502ca */ /* 0x000fe400000e0000 */
[----:B------:R2:W-:Y:S03]  /*4db0*/  SYNCS.ARRIVE.TRANS64.RED.A1T0 RZ, [R0+URZ], RZ ;  /* 0x000000ff00ff79a7 */ /* 0x0005e600081004ff */
[----:B------:R-:W-:Y:S04]  /*4dc0*/  @UP1 UMOV UR29, UR4 ;  /* 0x00000004001d1c82 */ /* 0x000fe80008000000 */
[----:B------:R-:W-:Y:S04]  /*4dd0*/  @UP1 UMOV UR14, UR6 ;  /* 0x00000006000e1c82 */ /* 0x000fe80008000000 */
[----:B------:R-:W-:Y:S01]  /*4de0*/  @UP1 UMOV UR13, UR5 ;  /* 0x00000005000d1c82 */ /* 0x000fe20008000000 */
[----:B------:R-:W-:Y:S05]  /*4df0*/  BRA.U !UP0, `(.L_x_97) ;  /* 0x0000000108a47547 */ /* 0x000fea000b800000 */
[----:B------:R-:W-:Y:S02]  /*4e00*/  UIMAD.WIDE.U32 UR8, UR13, UR35, URZ ;  /* 0x000000230d0872a5 */ /* 0x000fe4000f8e00ff */
[----:B------:R-:W-:Y:S02]  /*4e10*/  UIMAD.WIDE.U32 UR10, UR14, UR32, URZ ;  /* 0x000000200e0a72a5 */ /* 0x000fe4000f8e00ff */
[----:B------:R-:W-:Y:S02]  /*4e20*/  USEL UR4, UR30, UR38, !UP5 ;  /* 0x000000261e047287 */ /* 0x000fe4000e800000 */
[----:B------:R-:W-:Y:S02]  /*4e30*/  USEL UR7, UR31, UR39, !UP6 ;  /* 0x000000271f077287 */ /* 0x000fe4000f000000 */
[----:B-1----:R-:W-:Y:S02]  /*4e40*/  UIMAD.WIDE.U32 UR16, UR4, UR22, URZ ;  /* 0x00000016041072a5 */ /* 0x002fe4000f8e00ff */
[----:B------:R-:W-:Y:S01]  /*4e50*/  UIMAD.WIDE.U32 UR18, UR7, UR22, URZ ;  /* 0x00000016071272a5 */ /* 0x000fe2000f8e00ff */
[----:B------:R-:W-:Y:S02]  /*4e60*/  UMOV UR5, UR9 ;  /* 0x0000000900057c82 */ /* 0x000fe40008000000 */
[----:B------:R-:W-:Y:S03]  /*4e70*/  USHF.R.U32.HI UR6, URZ, UR40, UR5 ;  /* 0x00000028ff067299 */ /* 0x000fe60008011605 */
[----:B------:R-:W-:Y:S01]  /*4e80*/  UMOV UR5, UR11 ;  /* 0x0000000b00057c82 */ /* 0x000fe20008000000 */
[----:B------:R-:W-:Y:S02]  /*4e90*/  USEL UR6, UR13, UR6, !UP5 ;  /* 0x000000060d067287 */ /* 0x000fe4000e800000 */
[----:B------:R-:W-:Y:S02]  /*4ea0*/  USHF.R.U32.HI UR8, URZ, UR33, UR5 ;  /* 0x00000021ff087299 */ /* 0x000fe40008011605 */
[----:B------:R-:W-:Y:S01]  /*4eb0*/  UIMAD.WIDE.U32 UR10, UR6, UR22, URZ ;  /* 0x00000016060a72a5 */ /* 0x000fe2000f8e00ff */
[----:B------:R-:W-:Y:S02]  /*4ec0*/  UMOV UR5, UR17 ;  /* 0x0000001100057c82 */ /* 0x000fe40008000000 */
[----:B------:R-:W-:Y:S03]  /*4ed0*/  @UP4 USHF.R.U32.HI UR4, URZ, UR23, UR5 ;  /* 0x00000017ff044299 */ /* 0x000fe60008011605 */
[----:B------:R-:W-:Y:S01]  /*4ee0*/  UMOV UR5, UR19 ;  /* 0x0000001300057c82 */ /* 0x000fe20008000000 */
[----:B------:R-:W-:Y:S02]  /*4ef0*/  UIMAD UR4, UR42, UR4, URZ ;  /* 0x000000042a0472a4 */ /* 0x000fe4000f8e02ff */
[----:B------:R-:W-:Y:S02]  /*4f00*/  @UP4 USHF.R.U32.HI UR7, URZ, UR23, UR5 ;  /* 0x00000017ff074299 */ /* 0x000fe40008011605 */
[----:B------:R-:W-:Y:S02]  /*4f10*/  USEL UR5, UR14, UR8, !UP6 ;  /* 0x000000080e057287 */ /* 0x000fe4000f000000 */
[----:B------:R-:W-:Y:S02]  /*4f20*/  UIMAD UR8, UR42, UR7, URZ ;  /* 0x000000072a0872a4 */ /* 0x000fe4000f8e02ff */
[----:B------:R-:W-:Y:S03]  /*4f30*/  UISETP.GE.AND UP0, UPT, UR6, UR4, UPT ;  /* 0x000000040600728c */ /* 0x000fe6000bf06270 */
[----:B------:R-:W-:Y:S01]  /*4f40*/  UMOV UR4, UR11 ;  /* 0x0000000b00047c82 */ /* 0x000fe20008000000 */
[----:B------:R-:W-:Y:S02]  /*4f50*/  UISETP.GE.OR UP0, UPT, UR5, UR8, UP0 ;  /* 0x000000080500728c */ /* 0x000fe40008706670 */
[----:B------:R-:W-:Y:S02]  /*4f60*/  USHF.R.U32.HI UR4, URZ, UR23, UR4 ;  /* 0x00000017ff047299 */ /* 0x000fe40008011604 */
[----:B------:R-:W-:Y:S02]  /*4f70*/  UIMAD.WIDE.U32 UR8, UR5, UR22, URZ ;  /* 0x00000016050872a5 */ /* 0x000fe4000f8e00ff */
[----:B------:R-:W-:Y:S04]  /*4f80*/  USEL UR10, UR6, UR4, !UP4 ;  /* 0x00000004060a7287 */ /* 0x000fe8000e000000 */
[----:B------:R-:W-:Y:S01]  /*4f90*/  UIADD3 UR11, UPT, UPT, -UR10, URZ, URZ ;  /* 0x000000ff0a0b7290 */ /* 0x000fe2000fffe1ff */
[----:B------:R-:W-:Y:S02]  /*4fa0*/  @!UP0 UMOV UR4, UR9 ;  /* 0x0000000900048c82 */ /* 0x000fe40008000000 */
[----:B------:R-:W-:Y:S02]  /*4fb0*/  @!UP0 USHF.R.U32.HI UR4, URZ, UR23, UR4 ;  /* 0x00000017ff048299 */ /* 0x000fe40008011604 */
[----:B------:R-:W-:Y:S02]  /*4fc0*/  UIMAD UR8, UR42, UR11, UR6 ;  /* 0x0000000b2a0872a4 */ /* 0x000fe4000f8e0206 */
[----:B------:R-:W-:Y:S04]  /*4fd0*/  @!UP0 USEL UR4, UR5, UR4, !UP4 ;  /* 0x0000000405048287 */ /* 0x000fe8000e000000 */
[----:B------:R-:W-:Y:S02]  /*4fe0*/  @!UP0 UIMAD UR8, UR7, UR8, UR4 ;  /* 0x00000008070882a4 */ /* 0x000fe4000f8e0204 */
[----:B------:R-:W-:Y:S02]  /*4ff0*/  @!UP0 UIADD3 UR9, UPT, UPT, UR10, -UR4, URZ ;  /* 0x800000040a098290 */ /* 0x000fe4000fffe0ff */
[----:B------:R-:W-:Y:S02]  /*5000*/  UIADD3 UR4, UPT, UPT, -UR5, URZ, URZ ;  /* 0x000000ff05047290 */ /* 0x000fe4000fffe1ff */
[----:B------:R-:W-:Y:S02]  /*5010*/  UIADD3 UR7, UPT, UPT, -UR6, URZ, URZ ;  /* 0x000000ff06077290 */ /* 0x000fe4000fffe1ff */
[----:B------:R-:W-:Y:S02]  /*5020*/  @!UP0 UIMAD UR6, UR9, UR42, UR5 ;  /* 0x0000002a090682a4 */ /* 0x000fe4000f8e0205 */
[----:B------:R-:W-:Y:S02]  /*5030*/  UIMAD UR14, UR15, UR4, UR14 ;  /* 0x000000040f0e72a4 */ /* 0x000fe4000f8e020e */
[----:B------:R-:W-:Y:S01]  /*5040*/  UIMAD UR4, UR34, UR7, UR13 ;  /* 0x00000007220472a4 */ /* 0x000fe2000f8e020d */
[----:B------:R-:W-:Y:S02]  /*5050*/  @!UP0 UMOV UR5, UR8 ;  /* 0x0000000800058c82 */ /* 0x000fe40008000000 */
[----:B------:R-:W-:Y:S02]  /*5060*/  UIMAD UR14, UR5, UR15, UR14 ;  /* 0x0000000f050e72a4 */ /* 0x000fe4000f8e020e */
[----:B------:R-:W-:Y:S11]  /*5070*/  UIMAD UR13, UR6, UR34, UR4 ;  /* 0x00000022060d72a4 */ /* 0x000ff6000f8e0204 */
[----:B------:R-:W-:Y:S01]  /*5080*/  @!UPT UIADD3 URZ, UPT, UPT, URZ, URZ, URZ ;  /* 0x000000fffffff290 */ /* 0x000fe2000fffe0ff */
.L_x_97:
[----:B------:R-:W3:Y:S01]  /*5090*/  @!UP2 LDCU.128 UR8, c[0x0][0xb10] ;  /* 0x00016200ff08a7ac */ /* 0x000ee20008000c00 */
[C---:B----4-:R-:W-:Y:S02]  /*50a0*/  ISETP.NE.U32.AND P1, PT, R4.reuse, RZ, PT ;  /* 0x000000ff0400720c */ /* 0x050fe40003f25070 */
[----:B------:R-:W-:Y:S02]  /*50b0*/  ISETP.NE.U32.AND P0, PT, R4, RZ, PT ;  /* 0x000000ff0400720c */ /* 0x000fe40003f05070 */
[C---:B------:R-:W-:Y:S02]  /*50c0*/  ISETP.NE.AND.EX P1, PT, R5.reuse, RZ, PT, P1 ;  /* 0x000000ff0500720c */ /* 0x040fe40003f25310 */
[----:B------:R-:W-:Y:S01]  /*50d0*/  ISETP.NE.AND.EX P0, PT, R5, RZ, PT, P0 ;  /* 0x000000ff0500720c */ /* 0x000fe20003f05300 */
[----:B------:R-:W4:Y:S01]  /*50e0*/  @!UP2 LDCU UR5, c[0x0][0xb0c] ;  /* 0x00016180ff05a7ac */ /* 0x000f220008000800 */
[----:B------:R-:W-:Y:S01]  /*50f0*/  SHF.L.U32 R9, R15, 0x1f, RZ ;  /* 0x0000001f0f097819 */ /* 0x000fe200000006ff */
[----:B------:R-:W-:Y:S02]  /*5100*/  USHF.L.U32 UR26, UR24, 0x7, URZ ;  /* 0x00000007181a7899 */ /* 0x000fe400080006ff */
[----:B------:R-:W-:Y:S02]  /*5110*/  USHF.L.U32 UR27, UR20, 0x6, URZ ;  /* 0x00000006141b7899 */ /* 0x000fe400080006ff */
[----:B---3--:R-:W-:Y:S07]  /*5120*/  UIMAD.WIDE.U32 UR6, UR14, UR8, URZ ;  /* 0x000000080e0672a5 */ /* 0x008fee000f8e00ff */
[----:B------:R-:W-:Y:S01]  /*5130*/  @!UP2 UMOV UR4, UR7 ;  /* 0x000000070004ac82 */ /* 0x000fe20008000000 */
[----:B----4-:R-:W-:Y:S02]  /*5140*/  @!UP2 UISETP.NE.AND UP0, UPT, UR5, 0x1, UPT ;  /* 0x000000010500a88c */ /* 0x010fe4000bf05270 */
[----:B------:R-:W-:Y:S02]  /*5150*/  @!UP2 USHF.R.U32.HI UR4, URZ, UR9, UR4 ;  /* 0x00000009ff04a299 */ /* 0x000fe40008011604 */
[----:B------:R-:W-:Y:S02]  /*5160*/  UIMAD.WIDE.U32 UR6, UR13, UR11, URZ ;  /* 0x0000000b0d0672a5 */ /* 0x000fe4000f8e00ff */
[----:B------:R-:W-:Y:S02]  /*5170*/  @!UP2 USEL UR8, UR14, UR4, !UP0 ;  /* 0x000000040e08a287 */ /* 0x000fe4000c000000 */
[----:B------:R-:W-:Y:S03]  /*5180*/  @!UP2 UISETP.NE.AND UP0, UPT, UR10, 0x1, UPT ;  /* 0x000000010a00a88c */ /* 0x000fe6000bf05270 */
[----:B------:R-:W-:Y:S02]  /*5190*/  @!UP2 UMOV UR6, UR7 ;  /* 0x000000070006ac82 */ /* 0x000fe40008000000 */
[----:B------:R-:W3:Y:S02]  /*51a0*/  @!UP2 LDCU UR4, c[0x0][0xb20] ;  /* 0x00016400ff04a7ac */ /* 0x000ee40008000800 */
[----:B---3--:R-:W-:Y:S04]  /*51b0*/  @!UP2 USHF.R.U32.HI UR6, URZ, UR4, UR6 ;  /* 0x00000004ff06a299 */ /* 0x008fe80008011606 */
[----:B------:R-:W-:Y:S04]  /*51c0*/  @!UP2 USEL UR6, UR13, UR6, !UP0 ;  /* 0x000000060d06a287 */ /* 0x000fe8000c000000 */
[----:B------:R-:W-:Y:S02]  /*51d0*/  @!UP2 UIADD3 UR4, UPT, UPT, -UR8, UR6, URZ ;  /* 0x000000060804a290 */ /* 0x000fe4000fffe1ff */
[----:B------:R-:W-:Y:S02]  /*51e0*/  @!UP2 UIADD3 UR6, UPT, UPT, UR8, -UR6, URZ ;  /* 0x800000060806a290 */ /* 0x000fe4000fffe0ff */
[----:B------:R-:W-:Y:S02]  /*51f0*/  @!UP2 UIMAD UR14, UR4, UR5, UR14 ;  /* 0x00000005040ea2a4 */ /* 0x000fe4000f8e020e */
[----:B------:R-:W-:Y:S01]  /*5200*/  @!UP2 UIMAD UR13, UR6, UR10, UR13 ;  /* 0x0000000a060da2a4 */ /* 0x000fe2000f8e020d */
[----:B------:R-:W-:Y:S11]  /*5210*/  BRA.U UP3, `(.L_x_98) ;  /* 0x0000000103107547 */ /* 0x000ff6000b800000 */
[----:B--2---:R-:W-:Y:S04]  /*5220*/  MOV R0, UR41 ;  /* 0x0000002900007c02 */ /* 0x004fe80008000f00 */
[----:B------:R-:W-:Y:S04]  /*5230*/  SHF.L.U32 R11, R0, 0x1f, RZ ;  /* 0x0000001f000b7819 */ /* 0x000fe800000006ff */
[----:B------:R-:W2:Y:S02]  /*5240*/  SYNCS.PHASECHK.TRANS64.TRYWAIT P2, [UR21+0xf8], R11 ;  /* 0x0000f80bff0075a7 */ /* 0x000ea40008041115 */
[----:B--2---:R-:W-:Y:S05]  /*5250*/  @!P2 BRA `(.L_x_99) ;  /* 0x0000003c00a8a947 */ /* 0x004fea0003800000 */
.L_x_98:
[----:B------:R-:W-:Y:S05]  /*5260*/  @!P1 BRA `(.L_x_100) ;  /* 0x0000000000309947 */ /* 0x000fea0003800000 */
[----:B------:R-:W-:Y:S01]  /*5270*/  ISETP.NE.U32.AND P1, PT, R2, RZ, PT ;  /* 0x000000ff0200720c */ /* 0x000fe20003f25070 */
[----:B------:R-:W3:Y:S01]  /*5280*/  LDCU.64 UR4, c[0x0][0x358] ;  /* 0x00006b00ff0477ac */ /* 0x000ee20008000a00 */
[----:B------:R-:W-:Y:S02]  /*5290*/  IMAD.MOV.U32 R86, RZ, RZ, 0x1 ;  /* 0x00000001ff567424 */ /* 0x000fe400078e00ff */
[----:B------:R-:W-:Y:S11]  /*52a0*/  ISETP.NE.AND.EX P1, PT, R3, RZ, PT, P1 ;  /* 0x000000ff0300720c */ /* 0x000ff60003f25310 */
[----:B------:R-:W-:Y:S02]  /*52b0*/  @!UPT UIADD3 URZ, UPT, UPT, URZ, URZ, URZ ;  /* 0x000000fffffff290 */ /* 0x000fe4000fffe0ff */
[----:B--2---:R-:W2:Y:S01]  /*52c0*/  @P1 LDC.64 R10, c[0x0][0x888] ;  /* 0x00022200ff0a1b82 */ /* 0x004ea20000000a00 */
[----:B------:R-:W-:Y:S04]  /*52d0*/  @P1 IMAD R0, R4, UR36, RZ ;  /* 0x0000002404001c24 */ /* 0x000fe8000f8e02ff */
[----:B--2---:R-:W-:Y:S04]  /*52e0*/  @P1 IMAD.WIDE R10, R0, 0x4, R10 ;  /* 0x00000004000a1825 */ /* 0x004fe800078e020a */
[----:B------:R-:W-:Y:S01]  /*52f0*/  HFMA2 R0, -RZ, RZ, 0, 5.9604644775390625e-08 ;  /* 0x00000001ff007431 */ /* 0x000fe200000001ff */
[----:B---3-5:R3:W5:Y:S04]  /*5300*/  @P1 LDG.E R41, desc[UR4][R10.64] ;  /* 0x000000040a291981 */ /* 0x028768000c1e1900 */
[----:B------:R-:W-:Y:S01]  /*5310*/  @!P1 PRMT R86, R0, 0x7610, R86 ;  /* 0x0000761000569816 */ /* 0x000fe20000000056 */
[----:B---3--:R-:W4:Y:S06]  /*5320*/  @!P1 LDC R41, c[0x0][0x880] ;  /* 0x00022000ff299b82 */ /* 0x008f2c0000000800 */
.L_x_100:
[----:B----45:R-:W-:Y:S01]  /*5330*/  @!P0 FSETP.EQ.AND P1, PT, R41, RZ, PT ;  /* 0x000000ff2900820b */ /* 0x030fe20003f22000 */
[----:B------:R-:W-:Y:S01]  /*5340*/  @!UPT UIADD3 URZ, UPT, UPT, URZ, URZ, URZ ;  /* 0x000000fffffff290 */ /* 0x000fe2000fffe0ff */
[----:B------:R-:W-:Y:S11]  /*5350*/  @!P0 BRA `(.L_x_101) ;  /* 0x0000000000188947 */ /* 0x000ff60003800000 */
[----:B------:R-:W-:Y:S02]  /*5360*/  LOP3.LUT P0, RZ, R86, 0xff, RZ, 0xc0, !PT ;  /* 0x000000ff56ff7812 */ /* 0x000fe4000780c0ff */
[----:B------:R-:W-:Y:S04]  /*5370*/  ISETP.NE.U32.AND P1, PT, R2, RZ, PT ;  /* 0x000000ff0200720c */ /* 0x000fe80003f25070 */
[----:B------:R-:W-:Y:S04]  /*5380*/  ISETP.NE.AND.EX P1, PT, R3, RZ, PT, P1 ;  /* 0x000000ff0300720c */ /* 0x000fe80003f25310 */
[----:B------:R-:W-:Y:S03]  /*5390*/  PLOP3.LUT P1, PT, P1, PT, PT, 0x8, 0x80 ;  /* 0x000000000080781c */ /* 0x000fe60000f2e170 */
[----:B------:R-:W-:Y:S11]  /*53a0*/  @P0 FSETP.EQ.AND P1, PT, R41, RZ, PT ;  /* 0x000000ff2900020b */ /* 0x000ff60003f22000 */
[----:B------:R-:W-:Y:S02]  /*53b0*/  @!UPT UIADD3 URZ, UPT, UPT, URZ, URZ, URZ ;  /* 0x000000fffffff290 */ /* 0x000fe4000fffe0ff */
.L_x_101:
[----:B------:R-:W3:Y:S01]  /*53c0*/  SYNCS.PHASECHK.TRANS64.TRYWAIT P2, [UR21+0xe0], R9 ;  /* 0x0000e009ff0075a7 */ /* 0x000ee20008041115 */
[----:B------:R-:W-:Y:S04]  /*53d0*/  ELECT P0, URZ, PT ;  /* 0x0000000000ff782f */ /* 0x000fe80003800000 */
[----:B------:R-:W-:Y:S11]  /*53e0*/  PLOP3.LUT P1, PT, P1, P0, PT, 0xf2, 0x2f ;  /* 0x00000000002f781c */ /* 0x000ff60000f21e72 */
[----:B------:R-:W-:Y:S02]  /*53f0*/  @!UPT UIADD3 URZ, UPT, UPT, URZ, URZ, URZ ;  /* 0x000000fffffff290 */ /* 0x000fe4000fffe0ff */
[----:B------:R-:W-:Y:S05]  /*5400*/  @!P1 IADD3 R8, P0, PT, R16, 0x580, RZ ;  /* 0x0000058010089810 */ /* 0x000fea0007f1e0ff */
[----:B------:R-:W-:Y:S01]  /*5410*/  @!P1 IMAD.X R6, RZ, RZ, R17, P0 ;  /* 0x000000ffff069224 */ /* 0x000fe200000e0611 */
[----:B---3--:R-:W-:Y:S07]  /*5420*/  @!P2 BRA `(.L_x_102) ;  /* 0x0000003c004ca947 */ /* 0x008fee0003800000 */
.L_x_184:
[----:B------:R-:W-:Y:S01]  /*5430*/  @!P1 R2UR UR5, R8 ;  /* 0x00000000080592ca */ /* 0x000fe200000e0000 */
[----:B------:R-:W-:Y:S01]  /*5440*/  VOTEU.ALL UP0, P1 ;  /* 0x0000000000ff7886 */ /* 0x000fe20000800000 */
[----:B------:R-:W-:Y:S01]  /*5450*/  @!P1 R2UR UR4, R6 ;  /* 0x00000000060492ca */ /* 0x000fe200000e0000 */
[----:B------:R-:W-:Y:S01]  /*5460*/  UMOV UR16, 0x0 ;  /* 0x0000000000107882 */ /* 0x000fe20000000000 */
[----:B------:R-:W-:Y:S01]  /*5470*/  UMOV UR17, 0x10000000 ;  /* 0x1000000000117882 */ /* 0x000fe20000000000 */
[----:B------:R-:W-:Y:S01]  /*5480*/  UMOV UR28, UR36 ;  /* 0x00000024001c7c82 */ /* 0x000fe20008000000 */
[----:B------:R-:W-:Y:S01]  /*5490*/  @!UP0 UIADD3 UR24, UPT, UPT, UR21, 0x200, URZ ;  /* 0x0000020015188890 */ /* 0x000fe2000fffe0ff */
[----:B--2---:R-:W-:Y:S01]  /*54a0*/  @!P1 IMAD.MOV.U32 R0, RZ, RZ, 0x1000 ;  /* 0x00001000ff009424 */ /* 0x004fe200078e00ff */
[----:B------:R-:W-:Y:S01]  /*54b0*/  @!UP0 UIADD3 UR10, UPT, UPT, UR26, 0x40, URZ ;  /* 0x000000401a0a8890 */ /* 0x000fe2000fffe0ff */
[----:B------:R-:W-:Y:S01]  /*54c0*/  VIADD R14, R14, 0x1 ;  /* 0x000000010e0e7836 */ /* 0x000fe20000000000 */
[----:B------:R-:W-:Y:S01]  /*54d0*/  @!UP0 UIADD3 UR8, UPT, UPT, UR21, 0xa00, URZ ;  /* 0x00000a0015088890 */ /* 0x000fe2000fffe0ff */
[----:B------:R-:W-:Y:S02]  /*54e0*/  VOTEU.ALL UP0, P1 ;  /* 0x0000000000ff7886 */ /* 0x000fe40000800000 */
[----:B------:R-:W-:Y:S01]  /*54f0*/  IMAD.U32 R10, RZ, RZ, UR5 ;  /* 0x00000005ff0a7e24 */ /* 0x000fe2000f8e00ff */
[----:B------:R-:W-:Y:S01]  /*5500*/  UMOV UR9, UR25 ;  /* 0x0000001900097c82 */ /* 0x000fe20008000000 */
[----:B------:R-:W-:Y:S01]  /*5510*/  IMAD.U32 R11, RZ, RZ, UR4 ;  /* 0x00000004ff0b7e24 */ /* 0x000fe2000f8e00ff */
[----:B------:R-:W-:Y:S01]  /*5520*/  UMOV UR11, UR27 ;  /* 0x0000001b000b7c82 */ /* 0x000fe20008000000 */
[----:B------:R-:W-:Y:S01]  /*5530*/  UMOV UR12, UR36 ;  /* 0x00000024000c7c82 */ /* 0x000fe20008000000 */
[----:B------:R-:W-:Y:S01]  /*5540*/  @!P1 R2UR UR4, R10 ;  /* 0x000000000a0492ca */ /* 0x000fe200000e0000 */
[----:B------:R-:W-:Y:S01]  /*5550*/  UPRMT UR6, UR46, 0x654, UR25 ;  /* 0x000006542e067896 */ /* 0x000fe20008000019 */
[----:B------:R-:W-:Y:S11]  /*5560*/  @!P1 R2UR UR5, R11 ;  /* 0x000000000b0592ca */ /* 0x000ff600000e0000 */
[----:B------:R-:W-:Y:S02]  /*5570*/  @!UPT UIADD3 URZ, UPT, UPT, URZ, URZ, URZ ;  /* 0x000000fffffff290 */ /* 0x000fe4000fffe0ff */
[----:B------:R2:W-:Y:S01]  /*5580*/  @!UP0 UTMALDG.3D [UR24], [UR4], desc[UR16] ;  /* 0x00001018040085b4 */ /* 0x0005e20008011000 */
[----:B------:R-:W-:Y:S05]  /*5590*/  VOTEU.ALL UP0, P1 ;  /* 0x0000000000ff7886 */ /* 0x000fea0000800000 */
[----:B------:R2:W-:Y:S01]  /*55a0*/  @!UP0 UTMALDG.3D [UR8], [UR4], desc[UR16] ;  /* 0x00001008040085b4 */ /* 0x0005e20008011000 */
[----:B------:R2:W-:Y:S01]  /*55b0*/  @!P1 SYNCS.ARRIVE.TRANS64.RED.A0TR RZ, [UR21+0xd0], R0 ;  /* 0x0000d000ffff99a7 */ /* 0x0005e20008300415 */
[----:B------:R-:W-:Y:S01]  /*55c0*/  SYNCS.ARRIVE.TRANS64.RED.A1T0 RZ, [UR6], RZ ;  /* 0x000000ffffff79a7 */ /* 0x000fe20008100406 */
[----:B------:R-:W3:Y:S02]  /*55d0*/  SYNCS.PHASECHK.TRANS64.TRYWAIT P0, [UR21+0xe8], R9 ;  /* 0x0000e809ff0075a7 */ /* 0x000ee40008001115 */
[----:B--23--:R-:W-:Y:S05]  /*55e0*/  @!P0 BRA `(.L_x_103) ;  /* 0x0000003800f48947 */ /* 0x00cfea0003800000 */
.L_x_186:
[----:B------:R-:W-:Y:S01]  /*55f0*/  UIADD3 UR24, UPT, UPT, UR13, UR63, URZ ;  /* 0x0000003f0d187290 */ /* 0x000fe2000fffe0ff */
[----:B------:R-:W-:Y:S01]  /*5600*/  @!P1 IADD3 R6, P0, PT, R16, 0x580, RZ ;  /* 0x0000058010069810 */ /* 0x000fe20007f1e0ff */
[----:B------:R-:W-:Y:S01]  /*5610*/  UPLOP3.LUT UP3, UPT, UPT, UPT, UPT, 0x80, 0x8 ;  /* 0x000000000008789c */ /* 0x000fe20003f6f070 */
[----:B------:R-:W-:Y:S01]  /*5620*/  R2UR UR28, R88 ;  /* 0x00000000581c72ca */ /* 0x000fe200000e0000 */
[----:B------:R-:W-:Y:S01]  /*5630*/  VOTEU.ALL UP0, P1 ;  /* 0x0000000000ff7886 */ /* 0x000fe20000800000 */
[----:B------:R-:W-:Y:S01]  /*5640*/  @!P1 R2UR UR5, R6 ;  /* 0x00000000060592ca */ /* 0x000fe200000e0000 */
[----:B--2---:R-:W-:Y:S01]  /*5650*/  @!P1 IMAD.X R0, RZ, RZ, R17, P0 ;  /* 0x000000ffff009224 */ /* 0x004fe200000e0611 */
[----:B------:R-:W-:Y:S01]  /*5660*/  UMOV UR6, 0x0 ;  /* 0x0000000000067882 */ /* 0x000fe20000000000 */
[----:B------:R-:W-:Y:S01]  /*5670*/  UMOV UR7, 0x10000000 ;  /* 0x1000000000077882 */ /* 0x000fe20000000000 */
[----:B------:R-:W-:Y:S01]  /*5680*/  @!UP0 UIADD3 UR18, UPT, UPT, UR26, 0x20, URZ ;  /* 0x000000201a128890 */ /* 0x000fe2000fffe0ff */
[----:B------:R-:W-:Y:S01]  /*5690*/  ISETP.NE.AND P0, PT, R14, 0x2, PT ;  /* 0x000000020e00780c */ /* 0x000fe20003f05270 */
[----:B------:R-:W-:Y:S01]  /*56a0*/  @!UP0 UIADD3 UR16, UPT, UPT, UR21, 0x1200, URZ ;  /* 0x0000120015108890 */ /* 0x000fe2000fffe0ff */
[----:B------:R-:W-:Y:S01]  /*56b0*/  @!P1 R2UR UR4, R0 ;  /* 0x00000000000492ca */ /* 0x000fe200000e0000 */
[----:B------:R-:W-:Y:S01]  /*56c0*/  @!UP0 UIADD3 UR17, UPT, UPT, UR21, 0xd8, URZ ;  /* 0x000000d815118890 */ /* 0x000fe2000fffe0ff */
[----:B------:R-:W-:Y:S01]  /*56d0*/  SEL R0, RZ, 0x1, P0 ;  /* 0x00000001ff007807 */ /* 0x000fe20000000000 */
[----:B------:R-:W-:Y:S01]  /*56e0*/  @!UP0 UIADD3 UR10, UPT, UPT, UR26, 0x60, URZ ;  /* 0x000000601a0a8890 */ /* 0x000fe2000fffe0ff */
[----:B------:R-:W-:Y:S01]  /*56f0*/  LOP3.LUT R15, R15, 0x1, RZ, 0x3c, !PT ;  /* 0x000000010f0f7812 */ /* 0x000fe200078e3cff */
[----:B------:R-:W-:Y:S01]  /*5700*/  @!UP0 UIADD3 UR8, UPT, UPT, UR21, 0x1a00, URZ ;  /* 0x00001a0015088890 */ /* 0x000fe2000fffe0ff */
[----:B------:R-:W-:Y:S01]  /*5710*/  IMAD.U32 R8, RZ, RZ, UR5 ;  /* 0x00000005ff087e24 */ /* 0x000fe2000f8e00ff */
[----:B------:R-:W-:Y:S01]  /*5720*/  VOTEU.ALL UP0, P1 ;  /* 0x0000000000ff7886 */ /* 0x000fe20000800000 */
[----:B------:R-:W-:Y:S01]  /*5730*/  UMOV UR19, UR27 ;  /* 0x0000001b00137c82 */ /* 0x000fe20008000000 */
[----:B------:R-:W-:Y:S01]  /*5740*/  UMOV UR20, UR36 ;  /* 0x0000002400147c82 */ /* 0x000fe20008000000 */
[----:B------:R-:W-:Y:S01]  /*5750*/  UMOV UR11, UR27 ;  /* 0x0000001b000b7c82 */ /* 0x000fe20008000000 */
[----:B------:R-:W-:Y:S01]  /*5760*/  UMOV UR12, UR36 ;  /* 0x00000024000c7c82 */ /* 0x000fe20008000000 */
[----:B------:R-:W-:Y:S01]  /*5770*/  UMOV UR9, UR17 ;  /* 0x0000001100097c82 */ /* 0x000fe20008000000 */
[----:B------:R-:W-:Y:S01]  /*5780*/  IMAD.U32 R9, RZ, RZ, UR4 ;  /* 0x00000004ff097e24 */ /* 0x000fe2000f8e00ff */
[----:B------:R-:W-:Y:S01]  /*5790*/  @!P1 R2UR UR4, R8 ;  /* 0x00000000080492ca */ /* 0x000fe200000e0000 */
[----:B------:R-:W-:Y:S01]  /*57a0*/  UMOV UR36, UR29 ;  /* 0x0000001d00247c82 */ /* 0x000fe20008000000 */
[----:B------:R-:W-:Y:S02]  /*57b0*/  LOP3.LUT R13, R13, R0, RZ, 0x3c, !PT ;  /* 0x000000000d0d7212 */ /* 0x000fe400078e3cff */
[----:B------:R-:W-:Y:S02]  /*57c0*/  @!P1 R2UR UR5, R9 ;  /* 0x00000000090592ca */ /* 0x000fe400000e0000 */
[----:B------:R-:W-:Y:S11]  /*57d0*/  SEL R14, R14, RZ, P0 ;  /* 0x000000ff0e0e7207 */ /* 0x000ff60000000000 */
[----:B------:R2:W-:Y:S01]  /*57e0*/  @!UP0 UTMALDG.3D [UR16], [UR4], desc[UR6] ;  /* 0x00000610040085b4 */ /* 0x0005e20008011000 */
[----:B------:R-:W-:Y:S05]  /*57f0*/  VOTEU.ALL UP0, P1 ;  /* 0x0000000000ff7886 */ /* 0x000fea0000800000 */
[----:B------:R3:W-:Y:S01]  /*5800*/  @!UP0 UTMALDG.3D [UR8], [UR4], desc[UR6] ;  /* 0x00000608040085b4 */ /* 0x0007e20008011000 */
[----:B------:R3:W-:Y:S01]  /*5810*/  @!P1 SYNCS.ARRIVE.TRANS64.RED.A0TR RZ, [UR21+0xd8], R7 ;  /* 0x0000d807ffff99a7 */ /* 0x0007e20008300415 */
[----:B------:R-:W-:Y:S01]  /*5820*/  SYNCS.ARRIVE.TRANS64.RED.A1T0 RZ, [UR37], RZ ;  /* 0x000000ffffff79a7 */ /* 0x000fe20008100425 */
[----:B--2---:R-:W-:Y:S01]  /*5830*/  UIADD3 UR20, UPT, UPT, UR14, UR28, URZ ;  /* 0x0000001c0e147290 */ /* 0x004fe2000fffe0ff */
[----:B------:R-:W-:Y:S11]  /*5840*/  BRA.U UP1, `(.L_x_104) ;  /* 0xfffffff101f07547 */ /* 0x000ff6000b83ffff */
[----:B------:R-:W-:-:S04]  /*5850*/  SHF.L.U32 R3, R15, 0x1f, RZ ;  /* 0x0000001f0f037819 */ /* 0x000fc800000006ff */
[----:B------:R-:W2:Y:S02]  /*5860*/  SYNCS.PHASECHK.TRANS64.TRYWAIT P0, [UR21+0xe0], R3 ;  /* 0x0000e003ff0075a7 */ /* 0x000ea40008001115 */
[----:B--2---:R-:W-:Y:S05]  /*5870*/  @!P0 BRA `(.L_x_105) ;  /* 0x0000003800688947 */ /* 0x004fea0003800000 */
.L_x_188:
[----:B--2---:R-:W-:-:S07]  /*5880*/  MOV R0, UR21 ;  /* 0x0000001500007c02 */ /* 0x004fce0008000f00 */
.L_x_106:
[----:B--2---:R-:W-:-:S04]  /*5890*/  SHF.L.U32 R3, R15, 0x1f, RZ ;  /* 0x0000001f0f037819 */ /* 0x004fc800000006ff */
[----:B------:R2:W4:Y:S03]  /*58a0*/  SYNCS.PHASECHK.TRANS64.TRYWAIT P0, [R0+URZ+0xe8], R3 ;  /* 0x0000e803000075a7 */ /* 0x00052600080011ff */
[----:B----4-:R-:W-:Y:S05]  /*58b0*/  @!P0 NANOSLEEP.SYNCS 0x989680 ;  /* 0x009896800000895d */ /* 0x010fea0003900000 */
[----:B------:R-:W4:Y:S02]  /*58c0*/  @!P0 SYNCS.PHASECHK.TRANS64 P0, [R0+URZ+0xe8], R3 ;  /* 0x0000e803000085a7 */ /* 0x000f2400080010ff */
[----:B-1-34-:R-:W-:Y:S05]  /*58d0*/  @P0 EXIT ;  /* 0x000000000000094d */ /* 0x01afea0003800000 */
[----:B------:R-:W-:Y:S05]  /*58e0*/  BRA `(.L_x_106) ;  /* 0xfffffffc00e87947 */ /* 0x000fea000383ffff */
.L_x_95:
[----:B------:R-:W-:-:S06]  /*58f0*/  UISETP.GE.AND UP0, UPT, UR25, 0x4, UPT ;  /* 0x000000041900788c */ /* 0x000fcc000bf06270 */
[----:B------:R-:W-:-:S13]  /*5900*/  PLOP3.LUT P0, PT, PT, PT, UP0, 0x80, 0x8 ;  /* 0x000000000008781c */ /* 0x000fda0003f0f008 */
[----:B------:R-:W-:Y:S05]  /*5910*/  @!P0 EXIT ;  /* 0x000000000000894d */ /* 0x000fea0003800000 */
[----:B------:R-:W-:Y:S01]  /*5920*/  BAR.SYNC.DEFER_BLOCKING 0x6, 0xa0 ;  /* 0x0182800000007b1d */ /* 0x000fe20000010000 */
[----:B------:R-:W-:Y:S01]  /*5930*/  IMAD.SHL.U32 R4, R87, 0x200000, RZ ;  /* 0x0020000057047824 */ /* 0x000fe200078e00ff */
[----:B------:R-:W-:Y:S01]  /*5940*/  CS2R R94, SRZ ;  /* 0x00000000005e7805 */ /* 0x000fe2000001ff00 */
[C---:B------:R-:W-:Y:S01]  /*5950*/  IMAD.SHL.U32 R85, R97.reuse, 0x20, RZ ;  /* 0x0000002061557824 */ /* 0x040fe200078e00ff */
[----:B------:R-:W-:Y:S01]  /*5960*/  CS2R R92, SRZ ;  /* 0x00000000005c7805 */ /* 0x000fe2000001ff00 */
[C---:B------:R-:W-:Y:S01]  /*5970*/  IMAD.U32 R37, R97.reuse, 0x10000, RZ ;  /* 0x0001000061257824 */ /* 0x040fe200078e00ff */
[----:B------:R-:W-:Y:S02]  /*5980*/  UMOV UR44, 0x400 ;  /* 0x00000400002c7882 */ /* 0x000fe40000000000 */
[----:B------:R-:W1:Y:S01]  /*5990*/  LDC.64 R82, c[0x0][0x8b0] ;  /* 0x00022c00ff527b82 */ /* 0x000e620000000a00 */
[----:B------:R-:W-:Y:S01]  /*59a0*/  ULEA UR44, UR46, UR44, 0x18 ;  /* 0x0000002c2e2c7291 */ /* 0x000fe2000f8ec0ff */
[----:B------:R-:W-:Y:S01]  /*59b0*/  IMAD.SHL.U32 R5, R97, 0x4, RZ ;  /* 0x0000000461057824 */ /* 0x000fe200078e00ff */
[----:B------:R-:W-:Y:S01]  /*59c0*/  LOP3.LUT R4, R4, 0x200000, RZ, 0xc0, !PT ;  /* 0x0020000004047812 */ /* 0x000fe200078ec0ff */
[----:B------:R-:W-:Y:S01]  /*59d0*/  IMAD.SHL.U32 R7, R87, 0x400, RZ ;  /* 0x0000040057077824 */ /* 0x000fe200078e00ff */
[C---:B------:R-:W-:Y:S01]  /*59e0*/  LOP3.LUT R6, R85.reuse, 0x80, RZ, 0xc0, !PT ;  /* 0x0000008055067812 */ /* 0x040fe200078ec0ff */
[----:B------:R-:W-:Y:S01]  /*59f0*/  UIADD3 UR4, UPT, UPT, UR44, 0x2200, URZ ;  /* 0x000022002c047890 */ /* 0x000fe2000fffe0ff */
[C---:B------:R-:W-:Y:S01]  /*5a00*/  LOP3.LUT R84, R85.reuse, 0xb60, RZ, 0xc0, !PT ;  /* 0x00000b6055547812 */ /* 0x040fe200078ec0ff */
[----:B------:R-:W2:Y:S01]  /*5a10*/  LDC.64 R80, c[0x0][0x8a8] ;  /* 0x00022a00ff507b82 */ /* 0x000ea20000000a00 */
[----:B------:R-:W-:Y:S01]  /*5a20*/  LOP3.LUT R37, R4, 0x400000, R37, 0xf8, !PT ;  /* 0x0040000004257812 */ /* 0x000fe200078ef825 */
[----:B------:R-:W-:Y:S01]  /*5a30*/  IMAD.MOV.U32 R36, RZ, RZ, RZ ;  /* 0x000000ffff247224 */ /* 0x000fe200078e00ff */
[----:B------:R-:W-:Y:S01]  /*5a40*/  LOP3.LUT R5, R6, 0x10, R5, 0xf8, !PT ;  /* 0x0000001006057812 */ /* 0x000fe200078ef805 */
[----:B------:R-:W-:Y:S01]  /*5a50*/  IMAD.MOV.U32 R91, RZ, RZ, RZ ;  /* 0x000000ffff5b7224 */ /* 0x000fe200078e00ff */
[----:B------:R-:W-:Y:S01]  /*5a60*/  LOP3.LUT R84, R84, 0x400, R7, 0xf8, !PT ;  /* 0x0000040054547812 */ /* 0x000fe200078ef807 */
[----:B------:R-:W-:Y:S01]  /*5a70*/  IMAD.U32 R96, RZ, RZ, UR4 ;  /* 0x00000004ff607e24 */ /* 0x000fe2000f8e00ff */
[----:B------:R-:W-:Y:S01]  /*5a80*/  LOP3.LUT P0, RZ, R85, 0x80, RZ, 0xc0, !PT ;  /* 0x0000008055ff7812 */ /* 0x000fe2000780c0ff */
[----:B------:R-:W3:Y:S01]  /*5a90*/  LDCU UR58, c[0x0][0x370] ;  /* 0x00006e00ff3a77ac */ /* 0x000ee20008000800 */
[----:B------:R-:W4:Y:S01]  /*5aa0*/  LDS R0, [UR44+0x1b0] ;  /* 0x0001b02cff007984 */ /* 0x000f220008000800 */
[----:B------:R-:W-:-:S02]  /*5ab0*/  LOP3.LUT R84, R84, R5, RZ, 0xfc, !PT ;  /* 0x0000000554547212 */ /* 0x000fc400078efcff */
[----:B------:R-:W-:Y:S01]  /*5ac0*/  P2R R4, PR, RZ, 0x1 ;  /* 0x00000001ff047803 */ /* 0x000fe20000000000 */
[----:B------:R-:W1:Y:S01]  /*5ad0*/  LDCU UR43, c[0x0][0xb0c] ;  /* 0x00016180ff2b77ac */ /* 0x000e620008000800 */
[----:B------:R-:W-:Y:S01]  /*5ae0*/  LOP3.LUT R97, R97, 0x60, RZ, 0xc0, !PT ;  /* 0x0000006061617812 */ /* 0x000fe200078ec0ff */
[----:B------:R-:W1:Y:S01]  /*5af0*/  LDCU UR39, c[0x0][0xb30] ;  /* 0x00016600ff2777ac */ /* 0x000e620008000800 */
[----:B------:R-:W1:Y:S01]  /*5b00*/  LDCU.64 UR56, c[0x0][0x888] ;  /* 0x00011100ff3877ac */ /* 0x000e620008000a00 */
[----:B------:R-:W1:Y:S01]  /*5b10*/  LDCU.64 UR40, c[0x0][0xb28] ;  /* 0x00016500ff2877ac */ /* 0x000e620008000a00 */
[----:B------:R-:W1:Y:S01]  /*5b20*/  LDCU.64 UR60, c[0x0][0x890] ;  /* 0x00011200ff3c77ac */ /* 0x000e620008000a00 */
[----:B------:R-:W1:Y:S01]  /*5b30*/  LDCU.128 UR52, c[0x0][0xb10] ;  /* 0x00016200ff3477ac */ /* 0x000e620008000c00 */
[----:B------:R-:W1:Y:S01]  /*5b40*/  LDCU UR47, c[0x0][0x374] ;  /* 0x00006e80ff2f77ac */ /* 0x000e620008000800 */
[----:B------:R-:W-:Y:S01]  /*5b50*/  UIADD3 UR62, UPT, UPT, UR44, 0x200, URZ ;  /* 0x000002002c3e7890 */ /* 0x000fe2000fffe0ff */
[----:B-1234-:R-:W-:-:S11]  /*5b60*/  IMAD.IADD R37, R0, 0x1, R37 ;  /* 0x0000000100257824 */ /* 0x01efd600078e0225 */
.L_x_132:
[C---:B------:R-:W-:Y:S02]  /*5b70*/  LEA R3, R91.reuse, UR44, 0x3 ;  /* 0x0000002c5b037c11 */ /* 0x040fe4000f8e18ff */
[----:B------:R-:W-:Y:S02]  /*5b80*/  SHF.L.U32 R0, R94, 0x1f, RZ ;  /* 0x0000001f5e007819 */ /* 0x000fe400000006ff */
[----:B------:R-:W-:Y:S02]  /*5b90*/  LEA R5, R91, UR44, 0x4 ;  /* 0x0000002c5b057c11 */ /* 0x000fe4000f8e20ff */
[----:B-1----:R-:W1:Y:S02]  /*5ba0*/  SYNCS.PHASECHK.TRANS64.TRYWAIT P0, [R3+URZ+0x100], R0 ;  /* 0x00010000030075a7 */ /* 0x002e6400080011ff */
[----:B-1----:R-:W-:Y:S05]  /*5bb0*/  @!P0 BRA `(.L_x_107) ;  /* 0x0000003400b08947 */ /* 0x002fea0003800000 */
.L_x_189:
        /* <DEDUP_REMOVED lines=11> */
[----:B------:R-:W-:Y:S01]  /*5c70*/  PLOP3.LUT P0, PT, PT, PT, UP1, 0x80, 0x8 ;  /* 0x000000000008781c */ /* 0x000fe20003f0f018 */
[----:B------:R-:W-:Y:S11]  /*5c80*/  UP2UR UR45, UPR, URZ, 0x2 ;  /* 0x00000002ff2d7883 */ /* 0x000ff60008000000 */
[----:B------:R-:W-:Y:S01]  /*5c90*/  @!UPT UIADD3 URZ, UPT, UPT, URZ, URZ, URZ ;  /* 0x000000fffffff290 */ /* 0x000fe2000fffe0ff */
[----:B-1----:R-:W-:Y:S02]  /*5ca0*/  @P0 SHF.R.U32.HI R0, RZ, 0x10, R5 ;  /* 0x00000010ff000819 */ /* 0x002fe40000011605 */
        /* <DEDUP_REMOVED lines=12> */
[----:B------:R-:W2:Y:S01]  /*5d70*/  LDCU UR12, c[0x0][0xb20] ;  /* 0x00016400ff0c77ac */ /* 0x000ea20008000800 */
[----:B------:R-:W-:Y:S02]  /*5d80*/  UIMAD.WIDE.U32 UR4, UR47, UR55, URZ ;  /* 0x000000372f0472a5 */ /* 0x000fe4000f8e00ff */
[----:B------:R-:W-:Y:S02]  /*5d90*/  UIMAD.WIDE.U32 UR6, UR58, UR52, URZ ;  /* 0x000000343a0672a5 */ /* 0x000fe4000f8e00ff */
[----:B------:R-:W-:Y:S02]  /*5da0*/  UISETP.NE.AND UP0, UPT, UR54, 0x1, UPT ;  /* 0x000000013600788c */ /* 0x000fe4000bf05270 */
[----:B------:R-:W-:Y:S02]  /*5db0*/  UIMAD.WIDE.U32 UR8, UR37, UR55, URZ ;  /* 0x00000037250872a5 */ /* 0x000fe4000f8e00ff */
[----:B------:R-:W-:Y:S02]  /*5dc0*/  UIMAD.WIDE.U32 UR10, UR38, UR52, URZ ;  /* 0x00000034260a72a5 */ /* 0x000fe4000f8e00ff */
[----:B------:R-:W-:Y:S02]  /*5dd0*/  UISETP.NE.AND UP1, UPT, UR43, 0x1, UPT ;  /* 0x000000012b00788c */ /* 0x000fe4000bf25270 */
[----:B------:R-:W-:Y:S01]  /*5de0*/  UISETP.NE.AND UP2, UPT, UR42, 0x1, UPT ;  /* 0x000000012a00788c */ /* 0x000fe2000bf45270 */
[----:B------:R-:W-:Y:S02]  /*5df0*/  UMOV UR4, UR5 ;  /* 0x0000000500047c82 */ /* 0x000fe40008000000 */
[----:B--2---:R-:W-:Y:S03]  /*5e00*/  USHF.R.U32.HI UR5, URZ, UR12, UR4 ;  /* 0x0000000cff057299 */ /* 0x004fe60008011604 */
[----:B------:R-:W-:Y:S02]  /*5e10*/  UMOV UR4, UR7 ;  /* 0x0000000700047c82 */ /* 0x000fe40008000000 */
[----:B------:R-:W-:Y:S02]  /*5e20*/  USHF.R.U32.HI UR7, URZ, UR53, UR4 ;  /* 0x00000035ff077299 */ /* 0x000fe40008011604 */
[----:B------:R-:W-:Y:S02]  /*5e30*/  USEL UR4, UR47, UR5, !UP0 ;  /* 0x000000052f047287 */ /* 0x000fe4000c000000 */
[----:B------:R-:W-:Y:S01]  /*5e40*/  USEL UR7, UR58, UR7, !UP1 ;  /* 0x000000073a077287 */ /* 0x000fe2000c800000 */
[----:B------:R-:W-:Y:S01]  /*5e50*/  UMOV UR5, UR9 ;  /* 0x0000000900057c82 */ /* 0x000fe20008000000 */
[----:B------:R-:W-:Y:S02]  /*5e60*/  UIMAD.WIDE.U32 UR8, UR4, UR40, URZ ;  /* 0x00000028040872a5 */ /* 0x000fe4000f8e00ff */
[----:B------:R-:W-:Y:S03]  /*5e70*/  USHF.R.U32.HI UR6, URZ, UR12, UR5 ;  /* 0x0000000cff067299 */ /* 0x000fe60008011605 */
[----:B------:R-:W-:Y:S01]  /*5e80*/  UMOV UR5, UR11 ;  /* 0x0000000b00057c82 */ /* 0x000fe20008000000 */
[----:B------:R-:W-:Y:S02]  /*5e90*/  UIMAD.WIDE.U32 UR10, UR7, UR40, URZ ;  /* 0x00000028070a72a5 */ /* 0x000fe4000f8e00ff */
[----:B------:R-:W-:Y:S02]  /*5ea0*/  USHF.R.U32.HI UR12, URZ, UR53, UR5 ;  /* 0x00000035ff0c7299 */ /* 0x000fe40008011605 */
[----:B------:R-:W-:Y:S01]  /*5eb0*/  USEL UR6, UR37, UR6, !UP0 ;  /* 0x0000000625067287 */ /* 0x000fe2000c000000 */
[----:B------:R-:W-:Y:S02]  /*5ec0*/  UMOV UR5, UR9 ;  /* 0x0000000900057c82 */ /* 0x000fe40008000000 */
[----:B------:R-:W-:Y:S01]  /*5ed0*/  UMOV UR10, UR11 ;  /* 0x0000000b000a7c82 */ /* 0x000fe20008000000 */
[----:B------:R-:W-:Y:S02]  /*5ee0*/  @UP2 USHF.R.U32.HI UR4, URZ, UR41, UR5 ;  /* 0x00000029ff042299 */ /* 0x000fe40008011605 */
[----:B------:R-:W-:Y:S02]  /*5ef0*/  @UP2 USHF.R.U32.HI UR7, URZ, UR41, UR10 ;  /* 0x00000029ff072299 */ /* 0x000fe4000801160a */
[----:B------:R-:W-:Y:S02]  /*5f00*/  UIMAD UR4, UR42, UR4, URZ ;  /* 0x000000042a0472a4 */ /* 0x000fe4000f8e02ff */
[----:B------:R-:W-:Y:S02]  /*5f10*/  UIMAD.WIDE.U32 UR10, UR6, UR40, URZ ;  /* 0x00000028060a72a5 */ /* 0x000fe4000f8e00ff */
[----:B------:R-:W-:Y:S02]  /*5f20*/  USEL UR5, UR38, UR12, !UP1 ;  /* 0x0000000c26057287 */ /* 0x000fe4000c800000 */
[----:B------:R-:W-:Y:S02]  /*5f30*/  UIMAD UR8, UR42, UR7, URZ ;  /* 0x000000072a0872a4 */ /* 0x000fe4000f8e02ff */
[----:B------:R-:W-:Y:S03]  /*5f40*/  UISETP.GE.AND UP0, UPT, UR6, UR4, UPT ;  /* 0x000000040600728c */ /* 0x000fe6000bf06270 */
[----:B------:R-:W-:Y:S01]  /*5f50*/  UMOV UR4, UR11 ;  /* 0x0000000b00047c82 */ /* 0x000fe20008000000 */
[----:B------:R-:W-:Y:S02]  /*5f60*/  UISETP.GE.OR UP0, UPT, UR5, UR8, UP0 ;  /* 0x000000080500728c */ /* 0x000fe40008706670 */
[----:B------:R-:W-:Y:S02]  /*5f70*/  USHF.R.U32.HI UR4, URZ, UR41, UR4 ;  /* 0x00000029ff047299 */ /* 0x000fe40008011604 */
[----:B------:R-:W-:Y:S02]  /*5f80*/  UIMAD.WIDE.U32 UR8, UR5, UR40, URZ ;  /* 0x00000028050872a5 */ /* 0x000fe4000f8e00ff */
[----:B------:R-:W-:Y:S02]  /*5f90*/  USEL UR11, UR6, UR4, !UP2 ;  /* 0x00000004060b7287 */ /* 0x000fe4000d000000 */
[----:B------:R-:W-:Y:S02]  /*5fa0*/  UIADD3 UR8, UPT, UPT, -UR5, URZ, URZ ;  /* 0x000000ff05087290 */ /* 0x000fe4000fffe1ff */
[----:B------:R-:W-:Y:S01]  /*5fb0*/  UIADD3 UR10, UPT, UPT, -UR11, URZ, URZ ;  /* 0x000000ff0b0a7290 */ /* 0x000fe2000fffe1ff */
[----:B------:R-:W-:Y:S01]  /*5fc0*/  @!UP0 UMOV UR4, UR9 ;  /* 0x0000000900048c82 */ /* 0x000fe20008000000 */
[----:B------:R-:W-:Y:S02]  /*5fd0*/  UIADD3 UR9, UPT, UPT, -UR6, URZ, URZ ;  /* 0x000000ff06097290 */ /* 0x000fe4000fffe1ff */
[----:B------:R-:W-:Y:S02]  /*5fe0*/  @!UP0 USHF.R.U32.HI UR4, URZ, UR41, UR4 ;  /* 0x00000029ff048299 */ /* 0x000fe40008011604 */
[----:B------:R-:W-:Y:S02]  /*5ff0*/  UIMAD UR10, UR42, UR10, UR6 ;  /* 0x0000000a2a0a72a4 */ /* 0x000fe4000f8e0206 */
[----:B------:R-:W-:Y:S04]  /*6000*/  @!UP0 USEL UR4, UR5, UR4, !UP2 ;  /* 0x0000000405048287 */ /* 0x000fe8000d000000 */
[----:B------:R-:W-:Y:S02]  /*6010*/  @!UP0 UIMAD UR10, UR7, UR10, UR4 ;  /* 0x0000000a070a82a4 */ /* 0x000fe4000f8e0204 */
[----:B------:R-:W-:Y:S02]  /*6020*/  @!UP0 UIADD3 UR11, UPT, UPT, UR11, -UR4, URZ ;  /* 0x800000040b0b8290 */ /* 0x000fe4000fffe0ff */
[----:B------:R-:W-:Y:S02]  /*6030*/  UIMAD UR7, UR43, UR8, UR38 ;  /* 0x000000082b0772a4 */ /* 0x000fe4000f8e0226 */
[----:B------:R-:W-:Y:S02]  /*6040*/  @!UP0 UIMAD UR6, UR11, UR42, UR5 ;  /* 0x0000002a0b0682a4 */ /* 0x000fe4000f8e0205 */
[----:B------:R-:W-:Y:S01]  /*6050*/  UIMAD UR4, UR54, UR9, UR37 ;  /* 0x00000009360472a4 */ /* 0x000fe2000f8e0225 */
[----:B------:R-:W-:Y:S02]  /*6060*/  @!UP0 UMOV UR5, UR10 ;  /* 0x0000000a00058c82 */ /* 0x000fe40008000000 */
[----:B------:R-:W-:Y:S02]  /*6070*/  UIMAD UR38, UR5, UR43, UR7 ;  /* 0x0000002b052672a4 */ /* 0x000fe4000f8e0207 */
[----:B------:R-:W-:Y:S11]  /*6080*/  UIMAD UR37, UR6, UR54, UR4 ;  /* 0x00000036062572a4 */ /* 0x000ff6000f8e0204 */
[----:B------:R-:W-:Y:S01]  /*6090*/  @!UPT UIADD3 URZ, UPT, UPT, URZ, URZ, URZ ;  /* 0x000000fffffff290 */ /* 0x000fe2000fffe0ff */
.L_x_108:
[----:B------:R-:W-:Y:S01]  /*60a0*/  UISETP.NE.AND UP0, UPT, UR39, 0x1, UPT ;  /* 0x000000012700788c */ /* 0x000fe2000bf05270 */
[----:B------:R-:W-:Y:S01]  /*60b0*/  IADD3 R91, PT, PT, R91, 0x1, RZ ;  /* 0x000000015b5b7810 */ /* 0x000fe20007ffe0ff */
[----:B------:R-:W-:Y:S02]  /*60c0*/  USHF.L.U32 UR50, UR20, 0x6, URZ ;  /* 0x0000000614327899 */ /* 0x000fe400080006ff */
[----:B------:R-:W-:Y:S07]  /*60d0*/  USHF.L.U32 UR49, UR24, 0x7, URZ ;  /* 0x0000000718317899 */ /* 0x000fee00080006ff */
[----:B------:R-:W2:Y:S01]  /*60e0*/  @!UP0 LDCU.128 UR12, c[0x0][0xb10] ;  /* 0x00016200ff0c87ac */ /* 0x000ea20008000c00 */
[----:B------:R-:W3:Y:S01]  /*60f0*/  @!UP0 LDCU UR5, c[0x0][0xb0c] ;  /* 0x00016180ff0587ac */ /* 0x000ee20008000800 */
[----:B------:R-:W4:Y:S01]  /*6100*/  @!UP0 LDCU UR10, c[0x0][0xb20] ;  /* 0x00016400ff0a87ac */ /* 0x000f220008000800 */
[----:B--2---:R-:W-:Y:S02]  /*6110*/  UIMAD.WIDE.U32 UR8, UR38, UR12, URZ ;  /* 0x0000000c260872a5 */ /* 0x004fe4000f8e00ff */
[----:B------:R-:W-:Y:S02]  /*6120*/  UIMAD.WIDE.U32 UR6, UR37, UR15, URZ ;  /* 0x0000000f250672a5 */ /* 0x000fe4000f8e00ff */
[----:B------:R-:W-:Y:S03]  /*6130*/  @!UP0 UISETP.NE.AND UP1, UPT, UR14, 0x1, UPT ;  /* 0x000000010e00888c */ /* 0x000fe6000bf25270 */
[----:B------:R-:W-:Y:S01]  /*6140*/  @!UP0 UMOV UR4, UR9 ;  /* 0x0000000900048c82 */ /* 0x000fe20008000000 */
[----:B---3--:R-:W-:Y:S02]  /*6150*/  @!UP0 UISETP.NE.AND UP2, UPT, UR5, 0x1, UPT ;  /* 0x000000010500888c */ /* 0x008fe4000bf45270 */
[----:B------:R-:W-:Y:S01]  /*6160*/  @!UP0 USHF.R.U32.HI UR4, URZ, UR13, UR4 ;  /* 0x0000000dff048299 */ /* 0x000fe20008011604 */
[----:B------:R-:W-:Y:S02]  /*6170*/  @!UP0 UMOV UR6, UR7 ;  /* 0x0000000700068c82 */ /* 0x000fe40008000000 */
[----:B----4-:R-:W-:Y:S02]  /*6180*/  @!UP0 USHF.R.U32.HI UR6, URZ, UR10, UR6 ;  /* 0x0000000aff068299 */ /* 0x010fe40008011606 */
[----:B------:R-:W-:Y:S02]  /*6190*/  @!UP0 USEL UR7, UR38, UR4, !UP2 ;  /* 0x0000000426078287 */ /* 0x000fe4000d000000 */
[----:B------:R-:W-:Y:S04]  /*61a0*/  @!UP0 USEL UR6, UR37, UR6, !UP1 ;  /* 0x0000000625068287 */ /* 0x000fe8000c800000 */
[----:B------:R-:W-:Y:S02]  /*61b0*/  @!UP0 UIADD3 UR4, UPT, UPT, -UR7, UR6, URZ ;  /* 0x0000000607048290 */ /* 0x000fe4000fffe1ff */
[----:B------:R-:W-:Y:S02]  /*61c0*/  @!UP0 UIADD3 UR6, UPT, UPT, UR7, -UR6, URZ ;  /* 0x8000000607068290 */ /* 0x000fe4000fffe0ff */
[----:B------:R-:W-:Y:S02]  /*61d0*/  @!UP0 UIMAD UR38, UR4, UR5, UR38 ;  /* 0x00000005042682a4 */ /* 0x000fe4000f8e0226 */
[----:B------:R-:W-:Y:S02]  /*61e0*/  @!UP0 UIMAD UR37, UR6, UR14, UR37 ;  /* 0x0000000e062582a4 */ /* 0x000fe4000f8e0225 */
[----:B------:R-:W-:Y:S09]  /*61f0*/  ULOP3.LUT UP0, URZ, UR62, 0x90, URZ, 0xc0, !UPT ;  /* 0x000000903eff7892 */ /* 0x000ff2000f80c0ff */
[----:B------:R-:W-:Y:S05]  /*6200*/  BRA.U !UP0, `(.L_x_109) ;  /* 0x0000000108407547 */ /* 0x000fea000b800000 */
[----:B------:R-:W2:Y:S01]  /*6210*/  LDCU.64 UR8, c[0x4][0x80] ;  /* 0x01001000ff0877ac */ /* 0x000ea20008000a00 */
[----:B------:R-:W-:Y:S01]  /*6220*/  MOV R3, 0x0 ;  /* 0x0000000000037802 */ /* 0x000fe20000000f00 */
[----:B------:R-:W-:Y:S02]  /*6230*/  HFMA2 R12, -RZ, RZ, 0, 5.9604644775390625e-08 ;  /* 0x00000001ff0c7431 */ /* 0x000fe400000001ff */
[----:B------:R-:W-:Y:S02]  /*6240*/  IMAD.MOV.U32 R8, RZ, RZ, 0x70 ;  /* 0x00000070ff087424 */ /* 0x000fe400078e00ff */
[----:B------:R-:W-:Y:S01]  /*6250*/  IMAD.MOV.U32 R13, RZ, RZ, RZ ;  /* 0x000000ffff0d7224 */ /* 0x000fe200078e00ff */
[----:B------:R-:W3:Y:S01]  /*6260*/  LDCU.64 UR6, c[0x4][0x88] ;  /* 0x01001100ff0677ac */ /* 0x000ee20008000a00 */
[----:B------:R-:W4:Y:S01]  /*6270*/  LDC.64 R2, c[0x4][R3] ;  /* 0x0100000003027b82 */ /* 0x000f220000000a00 */
[----:B------:R-:W1:Y:S01]  /*6280*/  LDCU.64 UR4, c[0x4][0x8] ;  /* 0x01000100ff0477ac */ /* 0x000e620008000a00 */
[----:B--2---:R-:W-:Y:S01]  /*6290*/  MOV R5, UR9 ;  /* 0x0000000900057c02 */ /* 0x004fe20008000f00 */
[----:B------:R-:W-:Y:S01]  /*62a0*/  IMAD.U32 R4, RZ, RZ, UR8 ;  /* 0x00000008ff047e24 */ /* 0x000fe2000f8e00ff */
[----:B---3--:R-:W-:Y:S01]  /*62b0*/  MOV R7, UR7 ;  /* 0x0000000700077c02 */ /* 0x008fe20008000f00 */
[----:B------:R-:W-:Y:S01]  /*62c0*/  IMAD.U32 R6, RZ, RZ, UR6 ;  /* 0x00000006ff067e24 */ /* 0x000fe2000f8e00ff */
[----:B-1----:R-:W-:Y:S01]  /*62d0*/  MOV R11, UR5 ;  /* 0x00000005000b7c02 */ /* 0x002fe20008000f00 */
[----:B------:R-:W-:Y:S02]  /*62e0*/  IMAD.U32 R10, RZ, RZ, UR4 ;  /* 0x00000004ff0a7e24 */ /* 0x000fe4000f8e00ff */
[----:B------:R-:W-:Y:S07]  /*62f0*/  LEPC R20, `(.L_x_109) ;  /* 0x000000001014794e */ /* 0x000fee0000000000 */
[----:B----45:R-:W-:Y:S05]  /*6300*/  CALL.ABS.NOINC R2 ;  /* 0x0000000002007343 */ /* 0x030fea0003c00000 */
.L_x_109:
[----:B------:R-:W-:Y:S01]  /*6310*/  LOP3.LUT P0, RZ, R96, 0x90, RZ, 0xc0, !PT ;  /* 0x0000009060ff7812 */ /* 0x000fe2000780c0ff */
[----:B------:R-:W-:Y:S11]  /*6320*/  BSSY.RECONVERGENT B6, `(.L_x_110) ;  /* 0x0000013000067945 */ /* 0x000ff60003800200 */
[----:B------:R-:W-:Y:S01]  /*6330*/  @!UPT UIADD3 URZ, UPT, UPT, URZ, URZ, URZ ;  /* 0x000000fffffff290 */ /* 0x000fe2000fffe0ff */
[----:B------:R-:W-:Y:S05]  /*6340*/  @!P0 BRA `(.L_x_111) ;  /* 0x0000000000408947 */ /* 0x000fea0003800000 */
        /* <DEDUP_REMOVED lines=16> */
.L_x_111:
[----:B------:R-:W-:Y:S05]  /*6450*/  BSYNC.RECONVERGENT B6 ;  /* 0x0000000000067941 */ /* 0x000fea0003800200 */
.L_x_110:
[----:B------:R-:W-:Y:S01]  /*6460*/  R2UR UR4, R89 ;  /* 0x00000000590472ca */ /* 0x000fe200000e0000 */
[----:B------:R-:W-:Y:S01]  /*6470*/  UISETP.NE.U32.AND UP0, UPT, UR60, URZ, UPT ;  /* 0x000000ff3c00728c */ /* 0x000fe2000bf05070 */
[----:B------:R-:W-:Y:S02]  /*6480*/  ISETP.NE.U32.AND P4, PT, R82, RZ, PT ;  /* 0x000000ff5200720c */ /* 0x000fe40003f85070 */
[----:B------:R-:W-:Y:S01]  /*6490*/  ISETP.NE.U32.AND P2, PT, RZ, UR56, PT ;  /* 0x00000038ff007c0c */ /* 0x000fe2000bf45070 */
[----:B------:R-:W-:Y:S01]  /*64a0*/  UISETP.NE.AND.EX UP1, UPT, UR61, URZ, UPT, UP0 ;  /* 0x000000ff3d00728c */ /* 0x000fe2000bf25300 */
[----:B------:R-:W-:Y:S01]  /*64b0*/  ISETP.NE.AND.EX P4, PT, R83, RZ, PT, P4 ;  /* 0x000000ff5300720c */ /* 0x000fe20003f85340 */
[----:B------:R-:W-:Y:S01]  /*64c0*/  UPLOP3.LUT UP0, UPT, UPT, UPT, UPT, 0x40, 0x4 ;  /* 0x000000000004789c */ /* 0x000fe20003f0e870 */
[----:B------:R-:W-:Y:S05]  /*64d0*/  ISETP.NE.AND.EX P2, PT, RZ, UR57, PT, P2 ;  /* 0x00000039ff007c0c */ /* 0x000fea000bf45320 */
[----:B------:R-:W-:Y:S06]  /*64e0*/  UISETP.NE.AND UP2, UPT, UR4, URZ, UPT ;  /* 0x000000ff0400728c */ /* 0x000fec000bf45270 */
[----:B------:R-:W-:Y:S05]  /*64f0*/  PLOP3.LUT P1, PT, PT, PT, UP2, 0x80, 0x8 ;  /* 0x000000000008781c */ /* 0x000fea0003f2f028 */
[----:B------:R-:W-:Y:S06]  /*6500*/  @UP2 UPLOP3.LUT UP0, UPT, UPT, UPT, UP1, 0x80, 0x8 ;  /* 0x000000000008289c */ /* 0x000fec0003f0f010 */
[----:B------:R-:W-:Y:S01]  /*6510*/  PLOP3.LUT P0, PT, PT, PT, UP0, 0x80, 0x8 ;  /* 0x000000000008781c */ /* 0x000fe20003f0f008 */
[----:B------:R-:W-:Y:S01]  /*6520*/  @!UPT UIADD3 URZ, UPT, UPT, URZ, URZ, URZ ;  /* 0x000000fffffff290 */ /* 0x000fe2000fffe0ff */
[----:B------:R-:W-:Y:S11]  /*6530*/  BRA.U !UP1, `(.L_x_112) ;  /* 0x00000001093c7547 */ /* 0x000ff6000b800000 */
[----:B------:R-:W-:Y:S01]  /*6540*/  UISETP.NE.U32.AND UP0, UPT, UR56, URZ, UPT ;  /* 0x000000ff3800728c */ /* 0x000fe2000bf05070 */
[----:B-1----:R-:W-:Y:S01]  /*6550*/  HFMA2 R0, -RZ, RZ, 0, 5.9604644775390625e-08 ;  /* 0x00000001ff007431 */ /* 0x002fe200000001ff */
[----:B------:R-:W1:Y:S01]  /*6560*/  LDCU.64 UR8, c[0x0][0x358] ;  /* 0x00006b00ff0877ac */ /* 0x000e620008000a00 */
[----:B------:R-:W-:Y:S01]  /*6570*/  IMAD.MOV.U32 R86, RZ, RZ, 0x1 ;  /* 0x00000001ff567424 */ /* 0x000fe200078e00ff */
[----:B------:R-:W-:Y:S06]  /*6580*/  UISETP.NE.AND.EX UP0, UPT, UR57, URZ, UPT, UP0 ;  /* 0x000000ff3900728c */ /* 0x000fec000bf05300 */
[----:B------:R-:W-:Y:S05]  /*6590*/  PLOP3.LUT P3, PT, PT, PT, UP0, 0x80, 0x8 ;  /* 0x000000000008781c */ /* 0x000fea0003f6f008 */
[----:B------:R-:W2:Y:S01]  /*65a0*/  @UP0 LDCU.64 UR4, c[0x0][0x888] ;  /* 0x00011100ff0407ac */ /* 0x000ea20008000a00 */
[----:B------:R-:W-:Y:S07]  /*65b0*/  @UP0 UIMAD UR6, UR36, UR60, URZ ;  /* 0x0000003c240602a4 */ /* 0x000fee000f8e02ff */
[----:B------:R-:W-:Y:S01]  /*65c0*/  @!P3 PRMT R86, R0, 0x7610, R86 ;  /* 0x000076100056b816 */ /* 0x000fe20000000056 */
[----:B--2---:R-:W-:Y:S06]  /*65d0*/  @UP0 UIMAD.WIDE UR4, UR6, 0x4, UR4 ;  /* 0x00000004060408a5 */ /* 0x004fec000f8e0204 */
[----:B------:R-:W-:Y:S01]  /*65e0*/  IMAD.U32 R2, RZ, RZ, UR4 ;  /* 0x00000004ff027e24 */ /* 0x000fe2000f8e00ff */
[----:B------:R-:W-:Y:S04]  /*65f0*/  MOV R3, UR5 ;  /* 0x0000000500037c02 */ /* 0x000fe80008000f00 */
[----:B------:R-:W2:Y:S01]  /*6600*/  @!UP0 LDCU UR4, c[0x0][0x880] ;  /* 0x00011000ff0487ac */ /* 0x000ea20008000800 */
[----:B-1---5:R3:W5:Y:S02]  /*6610*/  @P3 LDG.E R41, desc[UR8][R2.64] ;  /* 0x0000000802293981 */ /* 0x022764000c1e1900 */
[----:B--23--:R-:W-:Y:S02]  /*6620*/  @!P3 IMAD.U32 R41, RZ, RZ, UR4 ;  /* 0x00000004ff29be24 */ /* 0x00cfe4000f8e00ff */
.L_x_112:
[----:B------:R-:W-:Y:S05]  /*6630*/  @!P4 BRA `(.L_x_113) ;  /* 0x000000000024c947 */ /* 0x000fea0003800000 */
[----:B------:R-:W-:Y:S01]  /*6640*/  ISETP.NE.U32.AND P3, PT, R80, RZ, PT ;  /* 0x000000ff5000720c */ /* 0x000fe20003f65070 */
[----:B------:R-:W2:Y:S03]  /*6650*/  LDCU.64 UR4, c[0x0][0x358] ;  /* 0x00006b00ff0477ac */ /* 0x000ea60008000a00 */
[----:B------:R-:W-:Y:S11]  /*6660*/  ISETP.NE.AND.EX P3, PT, R81, RZ, PT, P3 ;  /* 0x000000ff5100720c */ /* 0x000ff60003f65330 */
[----:B------:R-:W-:Y:S02]  /*6670*/  @!UPT UIADD3 URZ, UPT, UPT, URZ, URZ, URZ ;  /* 0x000000fffffff290 */ /* 0x000fe4000fffe0ff */
[----:B------:R-:W3:Y:S01]  /*6680*/  @P3 LDC.64 R2, c[0x0][0x8a8] ;  /* 0x00022a00ff023b82 */ /* 0x000ee20000000a00 */
[----:B-1----:R-:W-:Y:S04]  /*6690*/  @P3 IMAD R0, R82, UR36, RZ ;  /* 0x0000002452003c24 */ /* 0x002fe8000f8e02ff */
[----:B---3--:R-:W-:Y:S05]  /*66a0*/  @P3 IMAD.WIDE R2, R0, 0x4, R2 ;  /* 0x0000000400023825 */ /* 0x008fea00078e0202 */
[----:B--2--5:R2:W5:Y:S02]  /*66b0*/  @P3 LDG.E R38, desc[UR4][R2.64] ;  /* 0x0000000402263981 */ /* 0x024564000c1e1900 */
[----:B--2---:R-:W3:Y:S02]  /*66c0*/  @!P3 LDC R38, c[0x0][0x8a0] ;  /* 0x00022800ff26bb82 */ /* 0x004ee40000000800 */
.L_x_113:
[----:B-----5:R-:W-:Y:S01]  /*66d0*/  FSETP.NEU.AND P4, PT, R41, RZ, PT ;  /* 0x000000ff2900720b */ /* 0x020fe20003f8d000 */
[----:B------:R-:W-:Y:S01]  /*66e0*/  BSSY B1, `(.L_x_114) ;  /* 0x0000041000017945 */ /* 0x000fe20003800000 */
[----:B------:R-:W-:Y:S01]  /*66f0*/  SEL R7, RZ, 0xffffffff, P2 ;  /* 0xffffffffff077807 */ /* 0x000fe20001000000 */
[----:B------:R-:W-:Y:S01]  /*6700*/  IMAD.MOV.U32 R71, RZ, RZ, 0x1 ;  /* 0x00000001ff477424 */ /* 0x000fe200078e00ff */
[----:B------:R-:W-:Y:S01]  /*6710*/  LOP3.LUT P3, RZ, R86, 0xff, RZ, 0xc0, !PT ;  /* 0x000000ff56ff7812 */ /* 0x000fe2000786c0ff */
[C---:B------:R-:W-:Y:S01]  /*6720*/  IMAD R39, R36.reuse, 0x40, R37 ;  /* 0x0000004024277824 */ /* 0x040fe200078e0225 */
[----:B-1----:R-:W-:Y:S02]  /*6730*/  @P1 SEL R0, RZ, 0xffffffff, P4 ;  /* 0xffffffffff001807 */ /* 0x002fe40002000000 */
[----:B------:R-:W-:Y:S02]  /*6740*/  CS2R R78, SRZ ;  /* 0x00000000004e7805 */ /* 0x000fe4000001ff00 */
[----:B------:R-:W-:Y:S02]  /*6750*/  LEA R3, R93, UR44, 0x3 ;  /* 0x0000002c5d037c11 */ /* 0x000fe4000f8e18ff */
[----:B------:R-:W-:Y:S02]  /*6760*/  CS2R R76, SRZ ;  /* 0x00000000004c7805 */ /* 0x000fe4000001ff00 */
[----:B------:R-:W-:Y:S02]  /*6770*/  @P0 SEL R0, R7, R0, !P3 ;  /* 0x0000000007000207 */ /* 0x000fe40005800000 */
[----:B------:R-:W-:Y:S02]  /*6780*/  CS2R R74, SRZ ;  /* 0x00000000004a7805 */ /* 0x000fe4000001ff00 */
[----:B------:R-:W-:Y:S02]  /*6790*/  LEA R90, R36, UR44, 0x3 ;  /* 0x0000002c245a7c11 */ /* 0x000fe4000f8e18ff */
[----:B------:R-:W-:Y:S02]  /*67a0*/  CS2R R72, SRZ ;  /* 0x0000000000487805 */ /* 0x000fe4000001ff00 */
[----:B------:R-:W-:Y:S02]  /*67b0*/  @P1 LOP3.LUT R0, R0, 0x1, RZ, 0xc0, !PT ;  /* 0x0000000100001812 */ /* 0x000fe400078ec0ff */
[----:B------:R-:W-:Y:S02]  /*67c0*/  SHF.L.U32 R5, R95, 0x1f, RZ ;  /* 0x0000001f5f057819 */ /* 0x000fe400000006ff */
[----:B------:R-:W-:Y:S02]  /*67d0*/  ISETP.NE.U32.OR P6, PT, R0, 0x1, !P1 ;  /* 0x000000010000780c */ /* 0x000fe40004fc5470 */
[----:B------:R-:W-:Y:S02]  /*67e0*/  PLOP3.LUT P2, PT, PT, PT, UP1, 0x80, 0x8 ;  /* 0x000000000008781c */ /* 0x000fe40003f4f018 */
[----:B------:R-:W-:Y:S02]  /*67f0*/  SEL R0, RZ, 0xffffffff, P4 ;  /* 0xffffffffff007807 */ /* 0x000fe40002000000 */
[----:B------:R-:W-:Y:S07]  /*6800*/  P2R R98, PR, RZ, 0x40 ;  /* 0x00000040ff627803 */ /* 0x000fee0000000000 */
[----:B------:R-:W-:Y:S02]  /*6810*/  @P6 SHF.L.U32 R2, R92, 0x1f, RZ ;  /* 0x0000001f5c026819 */ /* 0x000fe400000006ff */
[----:B------:R-:W-:Y:S02]  /*6820*/  @P2 SEL R0, R7, R0, !P3 ;  /* 0x0000000007002207 */ /* 0x000fe40005800000 */
[----:B------:R-:W1:Y:S02]  /*6830*/  @P6 SYNCS.PHASECHK.TRANS64.TRYWAIT P1, [R3+URZ+0xd0], R2 ;  /* 0x0000d002030065a7 */ /* 0x000e6400080211ff */
[----:B------:R-:W-:Y:S04]  /*6840*/  LOP3.LUT R0, R0, 0x1, RZ, 0xc0, !PT ;  /* 0x0000000100007812 */ /* 0x000fe800078ec0ff */
[----:B------:R-:W-:Y:S04]  /*6850*/  ISETP.NE.U32.AND P5, PT, R0, 0x1, PT ;  /* 0x000000010000780c */ /* 0x000fe80003fa5070 */
[----:B------:R-:W-:Y:S01]  /*6860*/  P2R R99, PR, RZ, 0x20 ;  /* 0x00000020ff637803 */ /* 0x000fe20000000000 */
[----:B------:R2:W4:Y:S01]  /*6870*/  SYNCS.PHASECHK.TRANS64.TRYWAIT P0, [R90+URZ+0x120], R5 ;  /* 0x000120055a0075a7 */ /* 0x00052200080011ff */
[----:B-1----:R-:W-:Y:S01]  /*6880*/  @P6 SEL R71, RZ, 0x1, !P1 ;  /* 0x00000001ff476807 */ /* 0x002fe20004800000 */
[----:B--2---:R-:W-:Y:S06]  /*6890*/  @!P6 BRA `(.L_x_115) ;  /* 0x000000000094e947 */ /* 0x004fec0003800000 */
[----:B------:R-:W-:Y:S01]  /*68a0*/  @P5 IMAD R4, R93, 0x1000, R84 ;  /* 0x000010005d045824 */ /* 0x000fe200078e0254 */
[----:B------:R-:W-:Y:S01]  /*68b0*/  LOP3.LUT P6, RZ, R85, 0x80, RZ, 0xc0, !PT ;  /* 0x0000008055ff7812 */ /* 0x000fe200078cc0ff */
[----:B------:R-:W-:Y:S01]  /*68c0*/  BSSY B0, `(.L_x_116) ;  /* 0x0000010000007945 */ /* 0x000fe20003800000 */
[----:B------:R-:W-:Y:S01]  /*68d0*/  ISETP.NE.AND P2, PT, R71, RZ, PT ;  /* 0x000000ff4700720c */ /* 0x000fe20003f45270 */
[----:B------:R-:W-:Y:S01]  /*68e0*/  @P5 VIADD R2, R4, UR44 ;  /* 0x0000002c04025c36 */ /* 0x000fe20008000000 */
[----:B------:R-:W-:Y:S02]  /*68f0*/  PLOP3.LUT P1, PT, PT, PT, PT, 0x8, 0x80 ;  /* 0x000000000080781c */ /* 0x000fe40003f2e170 */
[----:B------:R-:W-:Y:S02]  /*6900*/  CS2R R74, SRZ ;  /* 0x00000000004a7805 */ /* 0x000fe4000001ff00 */
[----:B------:R-:W-:Y:S01]  /*6910*/  @P5 PLOP3.LUT P1, PT, P6, PT, PT, 0x80, 0x8 ;  /* 0x000000000008581c */ /* 0x000fe2000372f070 */
[C---:B------:R-:W-:Y:S01]  /*6920*/  @P5 VIADD R0, R2.reuse, 0x200 ;  /* 0x0000020002005836 */ /* 0x040fe20000000000 */
[----:B------:R-:W-:Y:S01]  /*6930*/  CS2R R72, SRZ ;  /* 0x0000000000487805 */ /* 0x000fe2000001ff00 */
[----:B------:R-:W-:Y:S01]  /*6940*/  @P5 VIADD R2, R2, 0x210 ;  /* 0x0000021002025836 */ /* 0x000fe20000000000 */
[----:B------:R-:W-:Y:S02]  /*6950*/  CS2R R78, SRZ ;  /* 0x00000000004e7805 */ /* 0x000fe4000001ff00 */
[----:B------:R-:W-:Y:S07]  /*6960*/  CS2R R76, SRZ ;  /* 0x00000000004c7805 */ /* 0x000fee000001ff00 */
[----:B------:R-:W-:Y:S01]  /*6970*/  @P1 VIADD R2, R0, 0xfffffff0 ;  /* 0xfffffff000021836 */ /* 0x000fe20000000000 */
[----:B------:R-:W-:Y:S06]  /*6980*/  @P2 BRA `(.L_x_117) ;  /* 0x00000000000c2947 */ /* 0x000fec0003800000 */
[----:B------:R-:W-:Y:S04]  /*6990*/  SHF.L.U32 R0, R92, 0x1f, RZ ;  /* 0x0000001f5c007819 */ /* 0x000fe800000006ff */
[----:B------:R-:W1:Y:S02]  /*69a0*/  SYNCS.PHASECHK.TRANS64.TRYWAIT P1, [R3+URZ+0xd0], R0 ;  /* 0x0000d000030075a7 */ /* 0x000e6400080211ff */
[----:B-1----:R-:W-:Y:S05]  /*69b0*/  @!P1 BRA `(.L_x_118) ;  /* 0x0000002800449947 */ /* 0x002fea0003800000 */
.L_x_117:
[----:B------:R-:W-:Y:S05]  /*69c0*/  BSYNC B0 ;  /* 0x0000000000007941 */ /* 0x000fea0003800000 */
.L_x_116:
[----:B------:R-:W-:Y:S01]  /*69d0*/  ISETP.NE.AND P1, PT, R99, RZ, PT ;  /* 0x000000ff6300720c */ /* 0x000fe20003f25270 */
[----:B-1----:R-:W-:Y:S02]  /*69e0*/  VIADD R3, R3, 0xe0 ;  /* 0x000000e003037836 */ /* 0x002fe40000000000 */
[----:B------:R-:W-:Y:S02]  /*69f0*/  IMAD.U32 R0, RZ, RZ, UR46 ;  /* 0x0000002eff007e24 */ /* 0x000fe4000f8e00ff */
[----:B------:R-:W-:Y:S03]  /*6a00*/  VIADD R93, R93, 0x1 ;  /* 0x000000015d5d7836 */ /* 0x000fe60000000000 */
[----:B------:R-:W-:Y:S05]  /*6a10*/  PRMT R0, R0, 0x654, R3 ;  /* 0x0000065400007816 */ /* 0x000fea0000000003 */
[----:B------:R1:W2:Y:S04]  /*6a20*/  @P1 LDS.128 R72, [R4+UR44+0x200] ;  /* 0x0002002c04481984 */ /* 0x0002a80008000c00 */
[----:B------:R1:W1:Y:S01]  /*6a30*/  @P1 LDS.128 R76, [R2] ;  /* 0x00000000024c1984 */ /* 0x0002620000000c00 */
[C---:B------:R-:W-:Y:S01]  /*6a40*/  ISETP.NE.AND P1, PT, R93.reuse, 0x2, PT ;  /* 0x000000025d00780c */ /* 0x040fe20003f25270 */
[----:B------:R-:W-:Y:S01]  /*6a50*/  @!PT LDS RZ, [RZ] ;  /* 0x00000000fffff984 */ /* 0x000fe20000000800 */
[----:B------:R-:W-:Y:S01]  /*6a60*/  @!PT LDS RZ, [RZ] ;  /* 0x00000000fffff984 */ /* 0x000fe20000000800 */
[----:B------:R-:W-:Y:S01]  /*6a70*/  @!PT LDS RZ, [RZ] ;  /* 0x00000000fffff984 */ /* 0x000fe20000000800 */
[----:B------:R-:W-:Y:S01]  /*6a80*/  @!PT LDS RZ, [RZ] ;  /* 0x00000000fffff984 */ /* 0x000fe20000000800 */
[----:B------:R5:W-:Y:S06]  /*6a90*/  MEMBAR.ALL.CTA ;  /* 0x0000000000007992 */ /* 0x000bec0000008000 */
[----:B-----5:R-:W5:Y:S01]  /*6aa0*/  FENCE.VIEW.ASYNC.S ;  /* 0x00000000000073c6 */ /* 0x020f620000000000 */
[----:B------:R-:W-:Y:S02]  /*6ab0*/  SEL R3, RZ, 0x1, P1 ;  /* 0x00000001ff037807 */ /* 0x000fe40000800000 */
[----:B------:R-:W-:Y:S02]  /*6ac0*/  SEL R93, R93, RZ, P1 ;  /* 0x000000ff5d5d7207 */ /* 0x000fe40000800000 */
[----:B------:R-:W-:Y:S01]  /*6ad0*/  LOP3.LUT R92, R92, R3, RZ, 0x3c, !PT ;  /* 0x000000035c5c7212 */ /* 0x000fe200078e3cff */
[----:B-----5:R1:W-:Y:S06]  /*6ae0*/  SYNCS.ARRIVE.TRANS64.RED.A1T0 RZ, [R0+URZ], RZ ;  /* 0x000000ff00ff79a7 */ /* 0x0203ec00081004ff */
.L_x_115:
[----:B------:R-:W-:Y:S05]  /*6af0*/  BSYNC B1 ;  /* 0x0000000000017941 */ /* 0x000fea0003800000 */
.L_x_114:
[----:B-1----:R-:W-:Y:S04]  /*6b00*/  SHF.R.U32.HI R0, RZ, 0x15, R39 ;  /* 0x00000015ff007819 */ /* 0x002fe80000011627 */
[----:B------:R-:W-:Y:S01]  /*6b10*/  LOP3.LUT P1, RZ, R0, 0x3, R87, 0x48, !PT ;  /* 0x0000000300ff7812 */ /* 0x000fe20007824857 */
[----:B------:R-:W-:Y:S01]  /*6b20*/  @!UPT UIADD3 URZ, UPT, UPT, URZ, URZ, URZ ;  /* 0x000000fffffff290 */ /* 0x000fe2000fffe0ff */
[----:B----4-:R-:W-:Y:S11]  /*6b30*/  @P0 BRA `(.L_x_119) ;  /* 0x0000000000080947 */ /* 0x010ff60003800000 */
[----:B------:R-:W1:Y:S02]  /*6b40*/  SYNCS.PHASECHK.TRANS64.TRYWAIT P0, [R90+URZ+0x120], R5 ;  /* 0x000120055a0075a7 */ /* 0x000e6400080011ff */
[----:B-1----:R-:W-:Y:S05]  /*6b50*/  @!P0 BRA `(.L_x_120) ;  /* 0x0000002400f08947 */ /* 0x002fea0003800000 */
.L_x_119:
[----:B------:R-:W-:Y:S05]  /*6b60*/  @!P1 BRA `(.L_x_121) ;  /* 0x0000000000409947 */ /* 0x000fea0003800000 */
[----:B------:R-:W1:Y:S01]  /*6b70*/  LDCU.64 UR8, c[0x4][0x70] ;  /* 0x01000e00ff0877ac */ /* 0x000e620008000a00 */
[----:B------:R-:W-:Y:S01]  /*6b80*/  MOV R3, 0x0 ;  /* 0x0000000000037802 */ /* 0x000fe20000000f00 */
[----:B------:R-:W-:Y:S02]  /*6b90*/  HFMA2 R12, -RZ, RZ, 0, 5.9604644775390625e-08 ;  /* 0x00000001ff0c7431 */ /* 0x000fe400000001ff */
[----:B------:R-:W-:Y:S02]  /*6ba0*/  IMAD.MOV.U32 R8, RZ, RZ, 0x192 ;  /* 0x00000192ff087424 */ /* 0x000fe400078e00ff */
[----:B------:R-:W-:Y:S01]  /*6bb0*/  IMAD.MOV.U32 R13, RZ, RZ, RZ ;  /* 0x000000ffff0d7224 */ /* 0x000fe200078e00ff */
[----:B------:R-:W4:Y:S01]  /*6bc0*/  LDCU.64 UR6, c[0x4][0x78] ;  /* 0x01000f00ff0677ac */ /* 0x000f220008000a00 */
[----:B------:R-:W2:Y:S01]  /*6bd0*/  LDC.64 R2, c[0x4][R3] ;  /* 0x0100000003027b82 */ /* 0x000ea20000000a00 */
[----:B------:R-:W5:Y:S01]  /*6be0*/  LDCU.64 UR4, c[0x4][0x10] ;  /* 0x01000200ff0477ac */ /* 0x000f620008000a00 */
[----:B-1----:R-:W-:Y:S01]  /*6bf0*/  MOV R5, UR9 ;  /* 0x0000000900057c02 */ /* 0x002fe20008000f00 */
[----:B------:R-:W-:Y:S01]  /*6c00*/  IMAD.U32 R4, RZ, RZ, UR8 ;  /* 0x00000008ff047e24 */ /* 0x000fe2000f8e00ff */
[----:B----4-:R-:W-:Y:S01]  /*6c10*/  MOV R7, UR7 ;  /* 0x0000000700077c02 */ /* 0x010fe20008000f00 */
[----:B------:R-:W-:Y:S01]  /*6c20*/  IMAD.U32 R6, RZ, RZ, UR6 ;  /* 0x00000006ff067e24 */ /* 0x000fe2000f8e00ff */
[----:B-----5:R-:W-:Y:S01]  /*6c30*/  MOV R11, UR5 ;  /* 0x00000005000b7c02 */ /* 0x020fe20008000f00 */
[----:B------:R-:W-:Y:S02]  /*6c40*/  IMAD.U32 R10, RZ, RZ, UR4 ;  /* 0x00000004ff0a7e24 */ /* 0x000fe4000f8e00ff */
[----:B------:R-:W-:Y:S07]  /*6c50*/  LEPC R20, `(.L_x_121) ;  /* 0x000000001014794e */ /* 0x000fee0000000000 */
[----:B--23--:R-:W-:Y:S05]  /*6c60*/  CALL.ABS.NOINC R2 ;  /* 0x0000000002007343 */ /* 0x00cfea0003c00000 */
.L_x_121:
[-C--:B--2---:R-:W-:Y:S01]  /*6c70*/  F2FP.F16.E4M3.UNPACK_B R42, R72.reuse ;  /* 0x00000048ff2a723e */ /* 0x084fe200020006ff */
[----:B------:R-:W-:Y:S05]  /*6c80*/  WARPSYNC.ALL ;  /* 0x0000000000007948 */ /* 0x000fea0003800000 */
[----:B------:R-:W-:Y:S01]  /*6c90*/  R2UR UR4, R39 ;  /* 0x00000000270472ca */ /* 0x000fe200000e0000 */
[--C-:B------:R-:W-:Y:S01]  /*6ca0*/  HADD2.F32 R40, -RZ, R42.reuse.H0_H0 ;  /* 0x2000002aff287230 */ /* 0x100fe20000004100 */
[----:B------:R-:W-:Y:S01]  /*6cb0*/  F2FP.F16.E4M3.UNPACK_B R43, R72.H1 ;  /* 0x00000048ff2b723e */ /* 0x000fe200030006ff */
[----:B------:R-:W-:Y:S01]  /*6cc0*/  HADD2.F32 R42, -RZ, R42.H1_H1 ;  /* 0x3000002aff2a7230 */ /* 0x000fe20000004100 */
[-C--:B------:R-:W-:Y:S01]  /*6cd0*/  F2FP.F16.E4M3.UNPACK_B R45, R73.reuse ;  /* 0x00000049ff2d723e */ /* 0x080fe200020006ff */
[----:B------:R-:W-:Y:S01]  /*6ce0*/  BSSY.RECONVERGENT B0, `(.L_x_122) ;  /* 0x000009f000007945 */ /* 0x000fe20003800200 */
[----:B------:R-:W-:Y:S01]  /*6cf0*/  F2FP.F16.E4M3.UNPACK_B R47, R73.H1 ;  /* 0x00000049ff2f723e */ /* 0x000fe200030006ff */
[--C-:B------:R-:W-:Y:S01]  /*6d00*/  HADD2.F32 R44, -RZ, R43.reuse.H0_H0 ;  /* 0x2000002bff2c7230 */ /* 0x100fe20000004100 */
[-C--:B------:R-:W-:Y:S01]  /*6d10*/  F2FP.F16.E4M3.UNPACK_B R49, R74.reuse ;  /* 0x0000004aff31723e */ /* 0x080fe200020006ff */
[----:B------:R-:W-:Y:S01]  /*6d20*/  HADD2.F32 R46, -RZ, R43.H1_H1 ;  /* 0x3000002bff2e7230 */ /* 0x000fe20000004100 */
[----:B------:R-:W-:Y:S01]  /*6d30*/  F2FP.F16.E4M3.UNPACK_B R51, R74.H1 ;  /* 0x0000004aff33723e */ /* 0x000fe200030006ff */
[--C-:B------:R-:W-:Y:S01]  /*6d40*/  HADD2.F32 R43, -RZ, R45.reuse.H0_H0 ;  /* 0x2000002dff2b7230 */ /* 0x100fe20000004100 */
[-C--:B------:R-:W-:Y:S01]  /*6d50*/  F2FP.F16.E4M3.UNPACK_B R53, R75.reuse ;  /* 0x0000004bff35723e */ /* 0x080fe200020006ff */
[----:B-1----:R-:W3:Y:S01]  /*6d60*/  LDTM.x32 R4, tmem[UR4] ;  /* 0x00000004000479ee */ /* 0x002ee200082c0000 */
[----:B------:R-:W-:Y:S01]  /*6d70*/  F2FP.F16.E4M3.UNPACK_B R55, R75.H1 ;  /* 0x0000004bff37723e */ /* 0x000fe200030006ff */
[----:B------:R-:W-:Y:S01]  /*6d80*/  HADD2.F32 R48, -RZ, R45.H1_H1 ;  /* 0x3000002dff307230 */ /* 0x000fe20000004100 */
[-C--:B------:R-:W-:Y:S01]  /*6d90*/  F2FP.F16.E4M3.UNPACK_B R57, R76.reuse ;  /* 0x0000004cff39723e */ /* 0x080fe200020006ff */
[----:B------:R-:W-:Y:S01]  /*6da0*/  HADD2.F32 R52, -RZ, R49.H1_H1 ;  /* 0x30000031ff347230 */ /* 0x000fe20000004100 */
[----:B------:R-:W-:Y:S01]  /*6db0*/  IADD3 R109, PT, PT, R84, UR44, RZ ;  /* 0x0000002c546d7c10 */ /* 0x000fe2000fffe0ff */
[----:B------:R-:W-:Y:S01]  /*6dc0*/  HADD2.F32 R56, -RZ, R53.H1_H1 ;  /* 0x30000035ff387230 */ /* 0x000fe20000004100 */
[----:B------:R-:W-:Y:S01]  /*6dd0*/  ISETP.NE.AND P6, PT, R98, RZ, PT ;  /* 0x000000ff6200720c */ /* 0x000fe20003fc5270 */
[----:B------:R-:W-:Y:S01]  /*6de0*/  HADD2.F32 R60, -RZ, R57.H1_H1 ;  /* 0x30000039ff3c7230 */ /* 0x000fe20000004100 */
[----:B------:R-:W-:Y:S01]  /*6df0*/  MOV R98, 0x10 ;  /* 0x0000001000627802 */ /* 0x000fe20000000f00 */
[--C-:B------:R-:W-:Y:S01]  /*6e00*/  HADD2.F32 R45, -RZ, R47.reuse.H0_H0 ;  /* 0x2000002fff2d7230 */ /* 0x100fe20000004100 */
[----:B------:R-:W-:Y:S01]  /*6e10*/  LOP3.LUT P5, RZ, R85, 0x80, RZ, 0xc0, !PT ;  /* 0x0000008055ff7812 */ /* 0x000fe200078ac0ff */
[----:B------:R-:W-:Y:S01]  /*6e20*/  HADD2.F32 R50, -RZ, R47.H1_H1 ;  /* 0x3000002fff327230 */ /* 0x000fe20000004100 */
[----:B------:R-:W-:Y:S01]  /*6e30*/  F2FP.F16.E4M3.UNPACK_B R59, R76.H1 ;  /* 0x0000004cff3b723e */ /* 0x000fe200030006ff */
[----:B------:R-:W-:Y:S01]  /*6e40*/  HADD2.F32 R47, -RZ, R49.H0_H0 ;  /* 0x20000031ff2f7230 */ /* 0x000fe20000004100 */
[----:B------:R-:W-:Y:S01]  /*6e50*/  SEL R108, R98, 0xfffffff0, !P5 ;  /* 0xfffffff0626c7807 */ /* 0x000fe20006800000 */
[--C-:B------:R-:W-:Y:S01]  /*6e60*/  HADD2.F32 R49, -RZ, R51.reuse.H0_H0 ;  /* 0x20000033ff317230 */ /* 0x100fe20000004100 */
[-C--:B------:R-:W-:Y:S01]  /*6e70*/  F2FP.F16.E4M3.UNPACK_B R61, R77.reuse ;  /* 0x0000004dff3d723e */ /* 0x080fe200020006ff */
[----:B------:R-:W-:Y:S01]  /*6e80*/  HADD2.F32 R54, -RZ, R51.H1_H1 ;  /* 0x30000033ff367230 */ /* 0x000fe20000004100 */
[----:B------:R-:W-:Y:S01]  /*6e90*/  IADD3 R98, PT, PT, R109, R108, RZ ;  /* 0x0000006c6d627210 */ /* 0x000fe20007ffe0ff */
[----:B------:R-:W-:Y:S01]  /*6ea0*/  HADD2.F32 R51, -RZ, R53.H0_H0 ;  /* 0x20000035ff337230 */ /* 0x000fe20000004100 */
[----:B------:R-:W-:Y:S01]  /*6eb0*/  F2FP.F16.E4M3.UNPACK_B R63, R77.H1 ;  /* 0x0000004dff3f723e */ /* 0x000fe200030006ff */
[----:B------:R-:W-:Y:S01]  /*6ec0*/  HADD2.F32 R64, -RZ, R61.H1_H1 ;  /* 0x3000003dff407230 */ /* 0x000fe20000004100 */
[----:B------:R-:W-:Y:S01]  /*6ed0*/  F2FP.F16.E4M3.UNPACK_B R65, R78 ;  /* 0x0000004eff41723e */ /* 0x000fe200020006ff */
[C---:B---3--:R-:W-:Y:S01]  /*6ee0*/  FMUL R0, R38.reuse, R4 ;  /* 0x0000000426007220 */ /* 0x048fe20000400000 */
[C---:B------:R-:W-:Y:S01]  /*6ef0*/  FMUL R2, R38.reuse, R5 ;  /* 0x0000000526027220 */ /* 0x040fe20000400000 */
[C---:B------:R-:W-:Y:S01]  /*6f00*/  FMUL R4, R38.reuse, R8 ;  /* 0x0000000826047220 */ /* 0x040fe20000400000 */
[C---:B------:R-:W-:Y:S01]  /*6f10*/  FMUL R5, R38.reuse, R9 ;  /* 0x0000000926057220 */ /* 0x040fe20000400000 */
[C---:B------:R-:W-:Y:S01]  /*6f20*/  FFMA R0, R41.reuse, R40, R0 ;  /* 0x0000002829007223 */ /* 0x040fe20000000000 */
[C---:B------:R-:W-:Y:S01]  /*6f30*/  FFMA R2, R41.reuse, R42, R2 ;  /* 0x0000002a29027223 */ /* 0x040fe20000000002 */
[C---:B------:R-:W-:Y:S01]  /*6f40*/  FMUL R8, R38.reuse, R12 ;  /* 0x0000000c26087220 */ /* 0x040fe20000400000 */
[C---:B------:R-:W-:Y:S01]  /*6f50*/  FMUL R9, R38.reuse, R13 ;  /* 0x0000000d26097220 */ /* 0x040fe20000400000 */
[C---:B------:R-:W-:Y:S01]  /*6f60*/  FMUL R12, R38.reuse, R16 ;  /* 0x00000010260c7220 */ /* 0x040fe20000400000 */
[C---:B------:R-:W-:Y:S01]  /*6f70*/  FMUL R13, R38.reuse, R17 ;  /* 0x00000011260d7220 */ /* 0x040fe20000400000 */
[C---:B------:R-:W-:Y:S01]  /*6f80*/  FMUL R16, R38.reuse, R20 ;  /* 0x0000001426107220 */ /* 0x040fe20000400000 */
[C---:B------:R-:W-:Y:S01]  /*6f90*/  FMUL R17, R38.reuse, R21 ;  /* 0x0000001526117220 */ /* 0x040fe20000400000 */
[C---:B------:R-:W-:Y:S01]  /*6fa0*/  FMUL R20, R38.reuse, R24 ;  /* 0x0000001826147220 */ /* 0x040fe20000400000 */
[C---:B------:R-:W-:Y:S01]  /*6fb0*/  FMUL R21, R38.reuse, R25 ;  /* 0x0000001926157220 */ /* 0x040fe20000400000 */
[----:B------:R-:W-:Y:S02]  /*6fc0*/  HADD2.F32 R68, -RZ, R65.H1_H1 ;  /* 0x30000041ff447230 */ /* 0x000fe40000004100 */
[C---:B------:R-:W-:Y:S01]  /*6fd0*/  FMUL R24, R38.reuse, R28 ;  /* 0x0000001c26187220 */ /* 0x040fe20000400000 */
[C---:B------:R-:W-:Y:S01]  /*6fe0*/  FMUL R25, R38.reuse, R29 ;  /* 0x0000001d26197220 */ /* 0x040fe20000400000 */
[C---:B------:R-:W-:Y:S01]  /*6ff0*/  FMUL R28, R38.reuse, R32 ;  /* 0x00000020261c7220 */ /* 0x040fe20000400000 */
[C---:B------:R-:W-:Y:S01]  /*7000*/  FMUL R29, R38.reuse, R33 ;  /* 0x00000021261d7220 */ /* 0x040fe20000400000 */
[C---:B------:R-:W-:Y:S01]  /*7010*/  FMUL R3, R38.reuse, R6 ;  /* 0x0000000626037220 */ /* 0x040fe20000400000 */
[C---:B------:R-:W-:Y:S01]  /*7020*/  FMUL R7, R38.reuse, R7 ;  /* 0x0000000726077220 */ /* 0x040fe20000400000 */
[C---:B------:R-:W-:Y:S01]  /*7030*/  FMUL R6, R38.reuse, R10 ;  /* 0x0000000a26067220 */ /* 0x040fe20000400000 */
[----:B------:R-:W-:Y:S01]  /*7040*/  F2FP.F16.E4M3.UNPACK_B R67, R78.H1 ;  /* 0x0000004eff43723e */ /* 0x000fe200030006ff */
[C---:B------:R-:W-:Y:S01]  /*7050*/  FFMA R3, R41.reuse, R44, R3 ;  /* 0x0000002c29037223 */ /* 0x040fe20000000003 */
[C---:B------:R-:W-:Y:S01]  /*7060*/  FFMA R7, R41.reuse, R46, R7 ;  /* 0x0000002e29077223 */ /* 0x040fe20000000007 */
[----:B------:R-:W-:Y:S01]  /*7070*/  F2FP.F16.E4M3.UNPACK_B R40, R79 ;  /* 0x0000004fff28723e */ /* 0x000fe200020006ff */
[C---:B------:R-:W-:Y:S01]  /*7080*/  FFMA R4, R41.reuse, R43, R4 ;  /* 0x0000002b29047223 */ /* 0x040fe20000000004 */
[C---:B------:R-:W-:Y:S01]  /*7090*/  FFMA R5, R41.reuse, R48, R5 ;  /* 0x0000003029057223 */ /* 0x040fe20000000005 */
[----:B------:R-:W-:Y:S01]  /*70a0*/  F2FP.F16.E4M3.UNPACK_B R42, R79.H1 ;  /* 0x0000004fff2a723e */ /* 0x000fe200030006ff */
[----:B------:R-:W-:Y:S01]  /*70b0*/  FFMA R6, R41, R45, R6 ;  /* 0x0000002d29067223 */ /* 0x000fe20000000006 */
[----:B------:R-:W-:Y:S01]  /*70c0*/  F2FP.SATFINITE.E4M3.F32.PACK_AB_MERGE_C R101, R7, R3, RZ ;  /* 0x000000030765723e */ /* 0x000fe200048070ff */
[C---:B------:R-:W-:Y:S01]  /*70d0*/  FMUL R11, R38.reuse, R11 ;  /* 0x0000000b260b7220 */ /* 0x040fe20000400000 */
[C---:B------:R-:W-:Y:S01]  /*70e0*/  FMUL R10, R38.reuse, R14 ;  /* 0x0000000e260a7220 */ /* 0x040fe20000400000 */
[----:B------:R-:W-:Y:S01]  /*70f0*/  FMUL R15, R38, R15 ;  /* 0x0000000f260f7220 */ /* 0x000fe20000400000 */
[----:B------:R-:W-:Y:S01]  /*7100*/  F2FP.SATFINITE.E4M3.F32.PACK_AB_MERGE_C R100, R2, R0, R101 ;  /* 0x000000000264723e */ /* 0x000fe20004807065 */
[C---:B------:R-:W-:Y:S01]  /*7110*/  FFMA R11, R41.reuse, R50, R11 ;  /* 0x00000032290b7223 */ /* 0x040fe2000000000b */
[----:B------:R-:W-:Y:S01]  /*7120*/  FFMA R8, R41, R47, R8 ;  /* 0x0000002f29087223 */ /* 0x000fe20000000008 */
[----:B------:R-:W-:Y:S01]  /*7130*/  ISETP.NE.AND P0, PT, R97, RZ, PT ;  /* 0x000000ff6100720c */ /* 0x000fe20003f05270 */
[----:B------:R-:W-:Y:S01]  /*7140*/  FFMA R9, R41, R52, R9 ;  /* 0x0000003429097223 */ /* 0x000fe20000000009 */
[--C-:B------:R-:W-:Y:S01]  /*7150*/  HADD2.F32 R53, -RZ, R55.reuse.H0_H0 ;  /* 0x20000037ff357230 */ /* 0x100fe20000004100 */
[----:B------:R-:W-:Y:S01]  /*7160*/  F2FP.SATFINITE.E4M3.F32.PACK_AB_MERGE_C R101, R11, R6, RZ ;  /* 0x000000060b65723e */ /* 0x000fe200048070ff */
[C---:B------:R-:W-:Y:S01]  /*7170*/  FFMA R10, R41.reuse, R49, R10 ;  /* 0x00000031290a7223 */ /* 0x040fe2000000000a */
[C---:B------:R-:W-:Y:S01]  /*7180*/  FFMA R15, R41.reuse, R54, R15 ;  /* 0x00000036290f7223 */ /* 0x040fe2000000000f */
[----:B------:R-:W-:Y:S01]  /*7190*/  FFMA R12, R41, R51, R12 ;  /* 0x00000033290c7223 */ /* 0x000fe2000000000c */
[----:B------:R-:W-:Y:S01]  /*71a0*/  F2FP.SATFINITE.E4M3.F32.PACK_AB_MERGE_C R101, R5, R4, R101 ;  /* 0x000000040565723e */ /* 0x000fe20004807065 */
[----:B------:R-:W-:Y:S01]  /*71b0*/  FFMA R13, R41, R56, R13 ;  /* 0x00000038290d7223 */ /* 0x000fe2000000000d */
[----:B------:R-:W-:Y:S01]  /*71c0*/  HADD2.F32 R58, -RZ, R55.H1_H1 ;  /* 0x30000037ff3a7230 */ /* 0x000fe20000004100 */
[----:B------:R-:W-:Y:S01]  /*71d0*/  F2FP.SATFINITE.E4M3.F32.PACK_AB_MERGE_C R102, R15, R10, RZ ;  /* 0x0000000a0f66723e */ /* 0x000fe200048070ff */
[----:B------:R-:W-:Y:S02]  /*71e0*/  HADD2.F32 R55, -RZ, R57.H0_H0 ;  /* 0x20000039ff377230 */ /* 0x000fe40000004100 */
[C---:B------:R-:W-:Y:S01]  /*71f0*/  FMUL R14, R38.reuse, R18 ;  /* 0x00000012260e7220 */ /* 0x040fe20000400000 */
[C---:B------:R-:W-:Y:S01]  /*7200*/  FMUL R19, R38.reuse, R19 ;  /* 0x0000001326137220 */ /* 0x040fe20000400000 */
[--C-:B------:R-:W-:Y:S02]  /*7210*/  HADD2.F32 R57, -RZ, R59.reuse.H0_H0 ;  /* 0x2000003bff397230 */ /* 0x100fe40000004100 */
[C---:B------:R-:W-:Y:S01]  /*7220*/  FMUL R18, R38.reuse, R22 ;  /* 0x0000001626127220 */ /* 0x040fe20000400000 */
[C---:B------:R-:W-:Y:S01]  /*7230*/  FFMA R14, R41.reuse, R53, R14 ;  /* 0x00000035290e7223 */ /* 0x040fe2000000000e */
[----:B------:R-:W-:Y:S02]  /*7240*/  HADD2.F32 R62, -RZ, R59.H1_H1 ;  /* 0x3000003bff3e7230 */ /* 0x000fe40000004100 */
[C---:B------:R-:W-:Y:S01]  /*7250*/  FFMA R19, R41.reuse, R58, R19 ;  /* 0x0000003a29137223 */ /* 0x040fe20000000013 */
[----:B------:R-:W-:Y:S02]  /*7260*/  HADD2.F32 R59, -RZ, R61.H0_H0 ;  /* 0x2000003dff3b7230 */ /* 0x000fe40000004100 */
[C---:B------:R-:W-:Y:S01]  /*7270*/  FMUL R23, R38.reuse, R23 ;  /* 0x0000001726177220 */ /* 0x040fe20000400000 */
[C---:B------:R-:W-:Y:S01]  /*7280*/  FFMA R16, R41.reuse, R55, R16 ;  /* 0x0000003729107223 */ /* 0x040fe20000000010 */
[C---:B------:R-:W-:Y:S01]  /*7290*/  FFMA R17, R41.reuse, R60, R17 ;  /* 0x0000003c29117223 */ /* 0x040fe20000000011 */
[--C-:B------:R-:W-:Y:S02]  /*72a0*/  HADD2.F32 R61, -RZ, R63.reuse.H0_H0 ;  /* 0x2000003fff3d7230 */ /* 0x100fe40000004100 */
[C---:B------:R-:W-:Y:S01]  /*72b0*/  FFMA R18, R41.reuse, R57, R18 ;  /* 0x0000003929127223 */ /* 0x040fe20000000012 */
[----:B------:R-:W-:Y:S02]  /*72c0*/  HADD2.F32 R66, -RZ, R63.H1_H1 ;  /* 0x3000003fff427230 */ /* 0x000fe40000004100 */
[C---:B------:R-:W-:Y:S01]  /*72d0*/  FMUL R22, R38.reuse, R26 ;  /* 0x0000001a26167220 */ /* 0x040fe20000400000 */
[----:B------:R-:W-:Y:S02]  /*72e0*/  HADD2.F32 R63, -RZ, R65.H0_H0 ;  /* 0x20000041ff3f7230 */ /* 0x000fe40000004100 */
[C---:B------:R-:W-:Y:S01]  /*72f0*/  FFMA R23, R41.reuse, R62, R23 ;  /* 0x0000003e29177223 */ /* 0x040fe20000000017 */
[C---:B------:R-:W-:Y:S01]  /*7300*/  FMUL R27, R38.reuse, R27 ;  /* 0x0000001b261b7220 */ /* 0x040fe20000400000 */
[C---:B------:R-:W-:Y:S01]  /*7310*/  FFMA R20, R41.reuse, R59, R20 ;  /* 0x0000003b29147223 */ /* 0x040fe20000000014 */
[C---:B------:R-:W-:Y:S01]  /*7320*/  FFMA R21, R41.reuse, R64, R21 ;  /* 0x0000004029157223 */ /* 0x040fe20000000015 */
[--C-:B------:R-:W-:Y:S02]  /*7330*/  HADD2.F32 R65, -RZ, R67.reuse.H0_H0 ;  /* 0x20000043ff417230 */ /* 0x100fe40000004100 */
[C---:B------:R-:W-:Y:S01]  /*7340*/  FFMA R22, R41.reuse, R61, R22 ;  /* 0x0000003d29167223 */ /* 0x040fe20000000016 */
[----:B------:R-:W-:Y:S02]  /*7350*/  HADD2.F32 R70, -RZ, R67.H1_H1 ;  /* 0x30000043ff467230 */ /* 0x000fe40000004100 */
[C---:B------:R-:W-:Y:S01]  /*7360*/  FMUL R26, R38.reuse, R30 ;  /* 0x0000001e261a7220 */ /* 0x040fe20000400000 */
[--C-:B------:R-:W-:Y:S02]  /*7370*/  HADD2.F32 R67, -RZ, R40.reuse.H0_H0 ;  /* 0x20000028ff437230 */ /* 0x100fe40000004100 */
[C---:B------:R-:W-:Y:S01]  /*7380*/  FFMA R27, R41.reuse, R66, R27 ;  /* 0x00000042291b7223 */ /* 0x040fe2000000001b */
[C---:B------:R-:W-:Y:S01]  /*7390*/  FMUL R31, R38.reuse, R31 ;  /* 0x0000001f261f7220 */ /* 0x040fe20000400000 */
[C---:B------:R-:W-:Y:S01]  /*73a0*/  FFMA R24, R41.reuse, R63, R24 ;  /* 0x0000003f29187223 */ /* 0x040fe20000000018 */
[----:B------:R-:W-:Y:S02]  /*73b0*/  HADD2.F32 R40, -RZ, R40.H1_H1 ;  /* 0x30000028ff287230 */ /* 0x000fe40000004100 */
[C---:B------:R-:W-:Y:S01]  /*73c0*/  FFMA R25, R41.reuse, R68, R25 ;  /* 0x0000004429197223 */ /* 0x040fe20000000019 */
[--C-:B------:R-:W-:Y:S02]  /*73d0*/  HADD2.F32 R69, -RZ, R42.reuse.H0_H0 ;  /* 0x2000002aff457230 */ /* 0x100fe40000004100 */
[C---:B------:R-:W-:Y:S01]  /*73e0*/  FFMA R26, R41.reuse, R65, R26 ;  /* 0x00000041291a7223 */ /* 0x040fe2000000001a */
[----:B------:R-:W-:Y:S02]  /*73f0*/  HADD2.F32 R42, -RZ, R42.H1_H1 ;  /* 0x3000002aff2a7230 */ /* 0x000fe40000004100 */
[C---:B------:R-:W-:Y:S01]  /*7400*/  FMUL R30, R38.reuse, R34 ;  /* 0x00000022261e7220 */ /* 0x040fe20000400000 */
[----:B------:R-:W-:Y:S01]  /*7410*/  FFMA R31, R41, R70, R31 ;  /* 0x00000046291f7223 */ /* 0x000fe2000000001f */
[----:B------:R-:W-:Y:S01]  /*7420*/  FMUL R35, R38, R35 ;  /* 0x0000002326237220 */ /* 0x000fe20000400000 */
[----:B------:R-:W-:Y:S01]  /*7430*/  F2FP.SATFINITE.E4M3.F32.PACK_AB_MERGE_C R103, R19, R14, RZ ;  /* 0x0000000e1367723e */ /* 0x000fe200048070ff */
[C---:B------:R-:W-:Y:S01]  /*7440*/  FFMA R28, R41.reuse, R67, R28 ;  /* 0x00000043291c7223 */ /* 0x040fe2000000001c */
[C---:B------:R-:W-:Y:S01]  /*7450*/  FFMA R29, R41.reuse, R40, R29 ;  /* 0x00000028291d7223 */ /* 0x040fe2000000001d */
[C---:B------:R-:W-:Y:S01]  /*7460*/  FFMA R30, R41.reuse, R69, R30 ;  /* 0x00000045291e7223 */ /* 0x040fe2000000001e */
[----:B------:R-:W-:Y:S01]  /*7470*/  FFMA R35, R41, R42, R35 ;  /* 0x0000002a29237223 */ /* 0x000fe20000000023 */
[----:B------:R-:W-:Y:S02]  /*7480*/  F2FP.SATFINITE.E4M3.F32.PACK_AB_MERGE_C R102, R9, R8, R102 ;  /* 0x000000080966723e */ /* 0x000fe40004807066 */
[----:B------:R-:W-:Y:S02]  /*7490*/  F2FP.SATFINITE.E4M3.F32.PACK_AB_MERGE_C R103, R13, R12, R103 ;  /* 0x0000000c0d67723e */ /* 0x000fe40004807067 */
[----:B------:R-:W-:Y:S02]  /*74a0*/  F2FP.SATFINITE.E4M3.F32.PACK_AB_MERGE_C R104, R23, R18, RZ ;  /* 0x000000121768723e */ /* 0x000fe400048070ff */
[----:B------:R-:W-:Y:S01]  /*74b0*/  F2FP.SATFINITE.E4M3.F32.PACK_AB_MERGE_C R105, R27, R22, RZ ;  /* 0x000000161b69723e */ /* 0x000fe200048070ff */
[----:B------:R1:W-:Y:S01]  /*74c0*/  STS.128 [R84+UR44+0x2200], R100 ;  /* 0x0022006454007988 */ /* 0x0003e20008000c2c */
[----:B------:R-:W-:Y:S02]  /*74d0*/  F2FP.SATFINITE.E4M3.F32.PACK_AB_MERGE_C R110, R31, R26, RZ ;  /* 0x0000001a1f6e723e */ /* 0x000fe400048070ff */
[----:B------:R-:W-:Y:S02]  /*74e0*/  F2FP.SATFINITE.E4M3.F32.PACK_AB_MERGE_C R111, R35, R30, RZ ;  /* 0x0000001e236f723e */ /* 0x000fe400048070ff */
[----:B------:R-:W-:Y:S02]  /*74f0*/  F2FP.SATFINITE.E4M3.F32.PACK_AB_MERGE_C R104, R17, R16, R104 ;  /* 0x000000101168723e */ /* 0x000fe40004807068 */
[----:B------:R-:W-:Y:S02]  /*7500*/  F2FP.SATFINITE.E4M3.F32.PACK_AB_MERGE_C R105, R21, R20, R105 ;  /* 0x000000141569723e */ /* 0x000fe40004807069 */
[----:B------:R-:W-:Y:S02]  /*7510*/  F2FP.SATFINITE.E4M3.F32.PACK_AB_MERGE_C R106, R25, R24, R110 ;  /* 0x00000018196a723e */ /* 0x000fe4000480706e */
[----:B------:R-:W-:Y:S02]  /*7520*/  F2FP.SATFINITE.E4M3.F32.PACK_AB_MERGE_C R107, R29, R28, R111 ;  /* 0x0000001c1d6b723e */ /* 0x000fe4000480706f */
[----:B------:R-:W-:Y:S02]  /*7530*/  LEA R109, R93, UR44, 0x3 ;  /* 0x0000002c5d6d7c11 */ /* 0x000fe4000f8e18ff */
[----:B------:R-:W-:Y:S01]  /*7540*/  @P6 SHF.L.U32 R110, R92, 0x1f, RZ ;  /* 0x0000001f5c6e6819 */ /* 0x000fe200000006ff */
[----:B------:R1:W-:Y:S01]  /*7550*/  STS.128 [R98+0x2200], R104 ;  /* 0x0022006862007388 */ /* 0x0003e20000000c00 */
[----:B------:R-:W-:Y:S01]  /*7560*/  @!PT LDS RZ, [RZ] ;  /* 0x00000000fffff984 */ /* 0x000fe20000000800 */
[----:B------:R-:W-:Y:S01]  /*7570*/  @!PT LDS RZ, [RZ] ;  /* 0x00000000fffff984 */ /* 0x000fe20000000800 */
[----:B------:R-:W-:Y:S01]  /*7580*/  @!PT LDS RZ, [RZ] ;  /* 0x00000000fffff984 */ /* 0x000fe20000000800 */
[----:B------:R-:W-:Y:S01]  /*7590*/  @!PT LDS RZ, [RZ] ;  /* 0x00000000fffff984 */ /* 0x000fe20000000800 */
[----:B------:R2:W-:Y:S07]  /*75a0*/  MEMBAR.ALL.CTA ;  /* 0x0000000000007992 */ /* 0x0005ee0000008000 */
[----:B--2---:R-:W2:Y:S02]  /*75b0*/  FENCE.VIEW.ASYNC.S ;  /* 0x00000000000073c6 */ /* 0x004ea40000000000 */
[----:B--2---:R-:W-:Y:S06]  /*75c0*/  BAR.SYNC.DEFER_BLOCKING 0x1, 0x80 ;  /* 0x0042000000007b1d */ /* 0x004fec0000010000 */
[----:B------:R-:W-:Y:S05]  /*75d0*/  @P0 BRA `(.L_x_123) ;  /* 0x00000000003c0947 */ /* 0x000fea0003800000 */
[----:B------:R-:W2:Y:S01]  /*75e0*/  LDCU.64 UR6, c[0x0][0x348] ;  /* 0x00006900ff0677ac */ /* 0x000ea20008000a00 */
[----:B------:R-:W-:Y:S01]  /*75f0*/  UIADD3 UR4, UPT, UPT, UR44, 0x2200, URZ ;  /* 0x000022002c047890 */ /* 0x000fe2000fffe0ff */
[----:B------:R-:W-:Y:S01]  /*7600*/  UMOV UR51, UR36 ;  /* 0x0000002400337c82 */ /* 0x000fe20008000000 */
[----:B------:R-:W-:Y:S02]  /*7610*/  UIADD3 UR9, UPT, UPT, UR49, 0x40, URZ ;  /* 0x0000004031097890 */ /* 0x000fe4000fffe0ff */
[----:B------:R-:W-:Y:S02]  /*7620*/  UIADD3 UR8, UPT, UPT, UR44, 0x2a00, URZ ;  /* 0x00002a002c087890 */ /* 0x000fe4000fffe0ff */
[----:B------:R-:W-:Y:S01]  /*7630*/  MOV R96, UR4 ;  /* 0x0000000400607c02 */ /* 0x000fe20008000f00 */
[----:B------:R-:W-:Y:S01]  /*7640*/  UMOV UR10, UR50 ;  /* 0x00000032000a7c82 */ /* 0x000fe20008000000 */
[----:B------:R-:W-:Y:S02]  /*7650*/  UMOV UR11, UR36 ;  /* 0x00000024000b7c82 */ /* 0x000fe40008000000 */
[----:B------:R-:W-:Y:S01]  /*7660*/  R2UR UR48, R96 ;  /* 0x00000000603072ca */ /* 0x000fe200000e0000 */
[----:B--2---:R-:W-:Y:S04]  /*7670*/  UIADD3 UR4, UP0, UPT, UR6, 0x680, URZ ;  /* 0x0000068006047890 */ /* 0x004fe8000ff1e0ff */
[----:B------:R-:W-:Y:S09]  /*7680*/  UIADD3.X UR5, UPT, UPT, URZ, UR7, URZ, UP0, !UPT ;  /* 0x00000007ff057290 */ /* 0x000ff200087fe4ff */
[----:B------:R2:W-:Y:S01]  /*7690*/  UTMASTG.3D [UR48], [UR4] ;  /* 0x00000030040073b5 */ /* 0x0005e20008010000 */
[----:B------:R2:W-:Y:S01]  /*76a0*/  UTMASTG.3D [UR8], [UR4] ;  /* 0x00000008040073b5 */ /* 0x0005e20008010000 */
[----:B------:R0:W-:Y:S01]  /*76b0*/  UTMACMDFLUSH ;  /* 0x00000000000079b7 */ /* 0x0001e20000000000 */
[----:B--2---:R-:W-:Y:S04]  /*76c0*/  DEPBAR.LE SB0, 0x1 ;  /* 0x000080400000791a */ /* 0x004fe80000000000 */
.L_x_123:
[----:B------:R-:W-:Y:S05]  /*76d0*/  BSYNC.RECONVERGENT B0 ;  /* 0x0000000000007941 */ /* 0x000fea0003800200 */
.L_x_122:
[----:B------:R-:W-:Y:S06]  /*76e0*/  BAR.SYNC.DEFER_BLOCKING 0x1, 0x80 ;  /* 0x0042000000007b1d */ /* 0x000fec0000010000 */
[----:B------:R-:W2:Y:S01]  /*76f0*/  @P6 SYNCS.PHASECHK.TRANS64.TRYWAIT P0, [R109+URZ+0xd0], R110 ;  /* 0x0000d06e6d0065a7 */ /* 0x000ea200080011ff */
[----:B------:R-:W-:Y:S01]  /*7700*/  BSSY B1, `(.L_x_124) ;  /* 0x0000020000017945 */ /* 0x000fe20003800000 */
[----:B--2---:R-:W-:Y:S03]  /*7710*/  @P6 SEL R71, RZ, 0x1, !P0 ;  /* 0x00000001ff476807 */ /* 0x004fe60004000000 */
[----:B------:R-:W-:Y:S05]  /*7720*/  @!P6 BRA `(.L_x_125) ;  /* 0x000000000074e947 */ /* 0x000fea0003800000 */
[----:B------:R-:W-:Y:S01]  /*7730*/  ISETP.NE.AND P1, PT, R99, RZ, PT ;  /* 0x000000ff6300720c */ /* 0x000fe20003f25270 */
[----:B------:R-:W-:Y:S01]  /*7740*/  BSSY B0, `(.L_x_126) ;  /* 0x0000009000007945 */ /* 0x000fe20003800000 */
[----:B------:R-:W-:Y:S11]  /*7750*/  ISETP.NE.AND P0, PT, R71, RZ, PT ;  /* 0x000000ff4700720c */ /* 0x000ff60003f05270 */
[----:B------:R-:W-:Y:S05]  /*7760*/  @P1 IMAD R0, R93, 0x1000, R84 ;  /* 0x000010005d001824 */ /* 0x000fea00078e0254 */
[----:B------:R-:W-:Y:S05]  /*7770*/  @P1 IADD3 R3, PT, PT, R0, UR44, RZ ;  /* 0x0000002c00031c10 */ /* 0x000fea000fffe0ff */
[----:B------:R-:W-:Y:S01]  /*7780*/  @P1 IMAD.IADD R3, R3, 0x1, R108 ;  /* 0x0000000103031824 */ /* 0x000fe200078e026c */
[----:B------:R-:W-:Y:S06]  /*7790*/  @P0 BRA `(.L_x_127) ;  /* 0x00000000000c0947 */ /* 0x000fec0003800000 */
[----:B------:R-:W-:Y:S04]  /*77a0*/  SHF.L.U32 R2, R92, 0x1f, RZ ;  /* 0x0000001f5c027819 */ /* 0x000fe800000006ff */
[----:B------:R-:W2:Y:S02]  /*77b0*/  SYNCS.PHASECHK.TRANS64.TRYWAIT P0, [R109+URZ+0xd0], R2 ;  /* 0x0000d0026d0075a7 */ /* 0x000ea400080011ff */
[----:B--2---:R-:W-:Y:S05]  /*77c0*/  @!P0 BRA `(.L_x_128) ;  /* 0x0000001800e88947 */ /* 0x004fea0003800000 */
.L_x_127:
[----:B------:R-:W-:Y:S05]  /*77d0*/  BSYNC B0 ;  /* 0x0000000000007941 */ /* 0x000fea0003800000 */
.L_x_126:
[----:B------:R-:W-:Y:S01]  /*77e0*/  ISETP.NE.AND P0, PT, R99, RZ, PT ;  /* 0x000000ff6300720c */ /* 0x000fe20003f05270 */
[----:B--2---:R-:W-:Y:S02]  /*77f0*/  VIADD R109, R109, 0xe0 ;  /* 0x000000e06d6d7836 */ /* 0x004fe40000000000 */
[----:B------:R-:W-:Y:S02]  /*7800*/  IMAD.U32 R2, RZ, RZ, UR46 ;  /* 0x0000002eff027e24 */ /* 0x000fe4000f8e00ff */
[----:B------:R-:W-:Y:S03]  /*7810*/  VIADD R93, R93, 0x1 ;  /* 0x000000015d5d7836 */ /* 0x000fe60000000000 */
[----:B------:R-:W-:Y:S05]  /*7820*/  PRMT R2, R2, 0x654, R109 ;  /* 0x0000065402027816 */ /* 0x000fea000000006d */
[----:B------:R2:W3:Y:S04]  /*7830*/  @P0 LDS.128 R72, [R0+UR44+0x200] ;  /* 0x0002002c00480984 */ /* 0x0004e80008000c00 */
[----:B------:R2:W4:Y:S01]  /*7840*/  @P0 LDS.128 R76, [R3+0x200] ;  /* 0x00020000034c0984 */ /* 0x0005220000000c00 */
        /* <DEDUP_REMOVED lines=11> */
.L_x_125:
[----:B------:R-:W-:Y:S05]  /*7900*/  BSYNC B1 ;  /* 0x0000000000017941 */ /* 0x000fea0003800000 */
.L_x_124:
[----:B--2---:R-:W-:Y:S05]  /*7910*/  VIADD R0, R39, 0x20 ;  /* 0x0000002027007836 */ /* 0x004fea0000000000 */
[----:B------:R-:W-:Y:S04]  /*7920*/  SHF.R.U32.HI R0, RZ, 0x15, R0 ;  /* 0x00000015ff007819 */ /* 0x000fe80000011600 */
[----:B------:R-:W-:Y:S11]  /*7930*/  LOP3.LUT P0, RZ, R0, 0x3, R87, 0x48, !PT ;  /* 0x0000000300ff7812 */ /* 0x000ff60007804857 */
[----:B------:R-:W-:Y:S02]  /*7940*/  @!UPT UIADD3 URZ, UPT, UPT, URZ, URZ, URZ ;  /* 0x000000fffffff290 */ /* 0x000fe4000fffe0ff */
[----:B------:R-:W-:Y:S05]  /*7950*/  @!P0 BRA `(.L_x_129) ;  /* 0x0000000000408947 */ /* 0x000fea0003800000 */
[----:B------:R-:W2:Y:S01]  /*7960*/  LDCU.64 UR8, c[0x4][0x70] ;  /* 0x01000e00ff0877ac */ /* 0x000ea20008000a00 */
[----:B------:R-:W-:Y:S01]  /*7970*/  MOV R3, 0x0 ;  /* 0x0000000000037802 */ /* 0x000fe20000000f00 */
[----:B------:R-:W-:Y:S02]  /*7980*/  HFMA2 R12, -RZ, RZ, 0, 5.9604644775390625e-08 ;  /* 0x00000001ff0c7431 */ /* 0x000fe400000001ff */
[----:B------:R-:W-:Y:S02]  /*7990*/  IMAD.MOV.U32 R8, RZ, RZ, 0x192 ;  /* 0x00000192ff087424 */ /* 0x000fe400078e00ff */
[----:B------:R-:W-:Y:S01]  /*79a0*/  IMAD.MOV.U32 R13, RZ, RZ, RZ ;  /* 0x000000ffff0d7224 */ /* 0x000fe200078e00ff */
[----:B------:R-:W5:Y:S01]  /*79b0*/  LDCU.64 UR6, c[0x4][0x78] ;  /* 0x01000f00ff0677ac */ /* 0x000f620008000a00 */
[----:B------:R-:W1:Y:S01]  /*79c0*/  LDC.64 R2, c[0x4][R3] ;  /* 0x0100000003027b82 */ /* 0x000e620000000a00 */
[----:B------:R-:W3:Y:S01]  /*79d0*/  LDCU.64 UR4, c[0x4][0x10] ;  /* 0x01000200ff0477ac */ /* 0x000ee20008000a00 */
[----:B--2---:R-:W-:Y:S01]  /*79e0*/  MOV R5, UR9 ;  /* 0x0000000900057c02 */ /* 0x004fe20008000f00 */
[----:B------:R-:W-:Y:S01]  /*79f0*/  IMAD.U32 R4, RZ, RZ, UR8 ;  /* 0x00000008ff047e24 */ /* 0x000fe2000f8e00ff */
[----:B-----5:R-:W-:Y:S01]  /*7a00*/  MOV R7, UR7 ;  /* 0x0000000700077c02 */ /* 0x020fe20008000f00 */
[----:B------:R-:W-:Y:S01]  /*7a10*/  IMAD.U32 R6, RZ, RZ, UR6 ;  /* 0x00000006ff067e24 */ /* 0x000fe2000f8e00ff */
[----:B---3--:R-:W-:Y:S01]  /*7a20*/  MOV R11, UR5 ;  /* 0x00000005000b7c02 */ /* 0x008fe20008000f00 */
[----:B------:R-:W-:Y:S02]  /*7a30*/  IMAD.U32 R10, RZ, RZ, UR4 ;  /* 0x00000004ff0a7e24 */ /* 0x000fe4000f8e00ff */
[----:B------:R-:W-:Y:S07]  /*7a40*/  LEPC R20, `(.L_x_129) ;  /* 0x000000001014794e */ /* 0x000fee0000000000 */
[----:B-1--4-:R-:W-:Y:S05]  /*7a50*/  CALL.ABS.NOINC R2 ;  /* 0x0000000002007343 */ /* 0x012fea0003c00000 */
.L_x_129:
[----:B------:R-:W-:Y:S01]  /*7a60*/  ISETP.NE.AND P0, PT, R97, RZ, PT ;  /* 0x000000ff6100720c */ /* 0x000fe20003f05270 */
[----:B------:R-:W-:Y:S05]  /*7a70*/  WARPSYNC.ALL ;  /* 0x0000000000007948 */ /* 0x000fea0003800000 */
[----:B------:R-:W-:Y:S01]  /*7a80*/  R2UR UR4, R39 ;  /* 0x00000000270472ca */ /* 0x000fe200000e0000 */
[----:B------:R-:W-:Y:S01]  /*7a90*/  BSSY.RECONVERGENT B0, `(.L_x_130) ;  /* 0x00000a0000007945 */ /* 0x000fe20003800200 */
[-C--:B---3--:R-:W-:Y:S02]  /*7aa0*/  F2FP.F16.E4M3.UNPACK_B R42, R72.reuse ;  /* 0x00000048ff2a723e */ /* 0x088fe400020006ff */
[----:B------:R-:W-:Y:S02]  /*7ab0*/  F2FP.F16.E4M3.UNPACK_B R72, R72.H1 ;  /* 0x00000048ff48723e */ /* 0x000fe400030006ff */
[-C--:B------:R-:W-:Y:S01]  /*7ac0*/  F2FP.F16.E4M3.UNPACK_B R46, R73.reuse ;  /* 0x00000049ff2e723e */ /* 0x080fe200020006ff */
[--C-:B------:R-:W-:Y:S01]  /*7ad0*/  HADD2.F32 R40, -RZ, R42.reuse.H0_H0 ;  /* 0x2000002aff287230 */ /* 0x100fe20000004100 */
[----:B------:R-:W-:Y:S01]  /*7ae0*/  F2FP.F16.E4M3.UNPACK_B R73, R73.H1 ;  /* 0x00000049ff49723e */ /* 0x000fe200030006ff */
[----:B------:R-:W-:Y:S01]  /*7af0*/  HADD2.F32 R42, -RZ, R42.H1_H1 ;  /* 0x3000002aff2a7230 */ /* 0x000fe20000004100 */
[-C--:B------:R-:W-:Y:S01]  /*7b00*/  F2FP.F16.E4M3.UNPACK_B R50, R74.reuse ;  /* 0x0000004aff32723e */ /* 0x080fe200020006ff */
[----:B------:R-:W-:Y:S01]  /*7b10*/  HADD2.F32 R43, -RZ, R72.H0_H0 ;  /* 0x20000048ff2b7230 */ /* 0x000fe20000004100 */
[----:B------:R-:W-:Y:S01]  /*7b20*/  F2FP.F16.E4M3.UNPACK_B R74, R74.H1 ;  /* 0x0000004aff4a723e */ /* 0x000fe200030006ff */
[----:B------:R-:W2:Y:S01]  /*7b30*/  LDTM.x32 R4, tmem[UR4+0x20] ;  /* 0x00002004000479ee */ /* 0x000ea200082c0000 */
[----:B------:R-:W-:Y:S01]  /*7b40*/  NOP ;  /* 0x0000000000007918 */ /* 0x000fe20000000000 */
[----:B------:R-:W-:Y:S01]  /*7b50*/  IADD3 R90, PT, PT, R90, 0x140, RZ ;  /* 0x000001405a5a7810 */ /* 0x000fe20007ffe0ff */
[--C-:B------:R-:W-:Y:S01]  /*7b60*/  HADD2.F32 R45, -RZ, R46.reuse.H0_H0 ;  /* 0x2000002eff2d7230 */ /* 0x100fe20000004100 */
[----:B------:R-:W-:Y:S01]  /*7b70*/  F2FP.F16.E4M3.UNPACK_B R54, R75 ;  /* 0x0000004bff36723e */ /* 0x000fe200020006ff */
[----:B------:R-:W-:Y:S01]  /*7b80*/  HADD2.F32 R46, -RZ, R46.H1_H1 ;  /* 0x3000002eff2e7230 */ /* 0x000fe20000004100 */
[----:B------:R-:W-:Y:S01]  /*7b90*/  LOP3.LUT R90, R90, 0xfefffff8, RZ, 0xc0, !PT ;  /* 0xfefffff85a5a7812 */ /* 0x000fe200078ec0ff */
[--C-:B------:R-:W-:Y:S01]  /*7ba0*/  HADD2.F32 R49, -RZ, R50.reuse.H0_H0 ;  /* 0x20000032ff317230 */ /* 0x100fe20000004100 */
[----:B----4-:R-:W-:Y:S01]  /*7bb0*/  F2FP.F16.E4M3.UNPACK_B R58, R76 ;  /* 0x0000004cff3a723e */ /* 0x010fe200020006ff */
[----:B------:R-:W-:Y:S01]  /*7bc0*/  HADD2.F32 R50, -RZ, R50.H1_H1 ;  /* 0x30000032ff327230 */ /* 0x000fe20000004100 */
[----:B--2---:R2:W-:Y:S01]  /*7bd0*/  SYNCS.ARRIVE.TRANS64.RED.A1T0 RZ, [R90+URZ], RZ ;  /* 0x000000ff5aff79a7 */ /* 0x0045e200081004ff */
[--C-:B------:R-:W-:Y:S01]  /*7be0*/  HADD2.F32 R53, -RZ, R54.reuse.H0_H0 ;  /* 0x20000036ff357230 */ /* 0x100fe20000004100 */
[----:B------:R-:W-:Y:S01]  /*7bf0*/  F2FP.F16.E4M3.UNPACK_B R62, R77 ;  /* 0x0000004dff3e723e */ /* 0x000fe200020006ff */
[----:B------:R-:W-:Y:S01]  /*7c00*/  HADD2.F32 R54, -RZ, R54.H1_H1 ;  /* 0x30000036ff367230 */ /* 0x000fe20000004100 */
[----:B------:R-:W-:Y:S01]  /*7c10*/  F2FP.F16.E4M3.UNPACK_B R66, R78 ;  /* 0x0000004eff42723e */ /* 0x000fe200020006ff */
[--C-:B------:R-:W-:Y:S01]  /*7c20*/  HADD2.F32 R57, -RZ, R58.reuse.H0_H0 ;  /* 0x2000003aff397230 */ /* 0x100fe20000004100 */
[----:B------:R-:W-:Y:S01]  /*7c30*/  F2FP.F16.E4M3.UNPACK_B R70, R79 ;  /* 0x0000004fff46723e */ /* 0x000fe200020006ff */
[----:B------:R-:W-:Y:S01]  /*7c40*/  HADD2.F32 R58, -RZ, R58.H1_H1 ;  /* 0x3000003aff3a7230 */ /* 0x000fe20000004100 */
[----:B------:R-:W-:Y:S01]  /*7c50*/  F2FP.F16.E4M3.UNPACK_B R75, R75.H1 ;  /* 0x0000004bff4b723e */ /* 0x000fe200030006ff */
[--C-:B------:R-:W-:Y:S01]  /*7c60*/  HADD2.F32 R61, -RZ, R62.reuse.H0_H0 ;  /* 0x2000003eff3d7230 */ /* 0x100fe20000004100 */
[----:B------:R-:W-:Y:S01]  /*7c70*/  F2FP.F16.E4M3.UNPACK_B R76, R76.H1 ;  /* 0x0000004cff4c723e */ /* 0x000fe200030006ff */
[----:B------:R-:W-:Y:S01]  /*7c80*/  HADD2.F32 R63, -RZ, R62.H1_H1 ;  /* 0x3000003eff3f7230 */ /* 0x000fe20000004100 */
[----:B------:R-:W-:Y:S01]  /*7c90*/  F2FP.F16.E4M3.UNPACK_B R77, R77.H1 ;  /* 0x0000004dff4d723e */ /* 0x000fe200030006ff */
[--C-:B------:R-:W-:Y:S02]  /*7ca0*/  HADD2.F32 R65, -RZ, R66.reuse.H0_H0 ;  /* 0x20000042ff417230 */ /* 0x100fe40000004100 */
[C---:B------:R-:W-:Y:S01]  /*7cb0*/  FMUL R4, R38.reuse, R4 ;  /* 0x0000000426047220 */ /* 0x040fe20000400000 */
        /* <DEDUP_REMOVED lines=16> */
[--C-:B------:R-:W-:Y:S02]  /*7dc0*/  HADD2.F32 R69, -RZ, R70.reuse.H0_H0 ;  /* 0x20000046ff457230 */ /* 0x100fe40000004100 */
[C---:B------:R-:W-:Y:S01]  /*7dd0*/  FMUL R28, R38.reuse, R32 ;  /* 0x00000020261c7220 */ /* 0x040fe20000400000 */
[----:B------:R-:W-:Y:S02]  /*7de0*/  HADD2.F32 R70, -RZ, R70.H1_H1 ;  /* 0x30000046ff467230 */ /* 0x000fe40000004100 */
[C---:B------:R-:W-:Y:S01]  /*7df0*/  FMUL R29, R38.reuse, R33 ;  /* 0x00000021261d7220 */ /* 0x040fe20000400000 */
[----:B------:R-:W-:Y:S02]  /*7e00*/  HADD2.F32 R44, -RZ, R72.H1_H1 ;  /* 0x30000048ff2c7230 */ /* 0x000fe40000004100 */
[C---:B------:R-:W-:Y:S01]  /*7e10*/  FMUL R6, R38.reuse, R6 ;  /* 0x0000000626067220 */ /* 0x040fe20000400000 */
[C---:B------:R-:W-:Y:S01]  /*7e20*/  FMUL R7, R38.reuse, R7 ;  /* 0x0000000726077220 */ /* 0x040fe20000400000 */
[--C-:B------:R-:W-:Y:S02]  /*7e30*/  HADD2.F32 R47, -RZ, R73.reuse.H0_H0 ;  /* 0x20000049ff2f7230 */ /* 0x100fe40000004100 */
[C---:B------:R-:W-:Y:S01]  /*7e40*/  FMUL R10, R38.reuse, R10 ;  /* 0x0000000a260a7220 */ /* 0x040fe20000400000 */
[C---:B------:R-:W-:Y:S01]  /*7e50*/  FFMA R6, R41.reuse, R43, R6 ;  /* 0x0000002b29067223 */ /* 0x040fe20000000006 */
[----:B------:R-:W-:Y:S02]  /*7e60*/  HADD2.F32 R48, -RZ, R73.H1_H1 ;  /* 0x30000049ff307230 */ /* 0x000fe40000004100 */
[C---:B------:R-:W-:Y:S01]  /*7e70*/  FFMA R7, R41.reuse, R44, R7 ;  /* 0x0000002c29077223 */ /* 0x040fe20000000007 */
[C---:B------:R-:W-:Y:S01]  /*7e80*/  FFMA R8, R41.reuse, R45, R8 ;  /* 0x0000002d29087223 */ /* 0x040fe20000000008 */
[C---:B------:R-:W-:Y:S01]  /*7e90*/  FFMA R9, R41.reuse, R46, R9 ;  /* 0x0000002e29097223 */ /* 0x040fe20000000009 */
[----:B------:R-:W-:Y:S01]  /*7ea0*/  FFMA R10, R41, R47, R10 ;  /* 0x0000002f290a7223 */ /* 0x000fe2000000000a */
[C---:B------:R-:W-:Y:S01]  /*7eb0*/  FMUL R11, R38.reuse, R11 ;  /* 0x0000000b260b7220 */ /* 0x040fe20000400000 */
[----:B------:R-:W-:Y:S01]  /*7ec0*/  F2FP.F16.E4M3.UNPACK_B R78, R78.H1 ;  /* 0x0000004eff4e723e */ /* 0x000fe200030006ff */
[--C-:B------:R-:W-:Y:S01]  /*7ed0*/  HADD2.F32 R51, -RZ, R74.reuse.H0_H0 ;  /* 0x2000004aff337230 */ /* 0x100fe20000004100 */
[----:B-1----:R-:W-:Y:S01]  /*7ee0*/  F2FP.SATFINITE.E4M3.F32.PACK_AB_MERGE_C R100, R7, R6, RZ ;  /* 0x000000060764723e */ /* 0x002fe200048070ff */
[C---:B------:R-:W-:Y:S01]  /*7ef0*/  FFMA R11, R41.reuse, R48, R11 ;  /* 0x00000030290b7223 */ /* 0x040fe2000000000b */
[C---:B------:R-:W-:Y:S01]  /*7f00*/  FFMA R12, R41.reuse, R49, R12 ;  /* 0x00000031290c7223 */ /* 0x040fe2000000000c */
[----:B------:R-:W-:Y:S01]  /*7f10*/  FFMA R13, R41, R50, R13 ;  /* 0x00000032290d7223 */ /* 0x000fe2000000000d */
[----:B------:R-:W-:Y:S01]  /*7f20*/  F2FP.SATFINITE.E4M3.F32.PACK_AB_MERGE_C R100, R5, R4, R100 ;  /* 0x000000040564723e */ /* 0x000fe20004807064 */
[----:B------:R-:W-:Y:S01]  /*7f30*/  HADD2.F32 R52, -RZ, R74.H1_H1 ;  /* 0x3000004aff347230 */ /* 0x000fe20000004100 */
[----:B------:R-:W-:Y:S01]  /*7f40*/  F2FP.SATFINITE.E4M3.F32.PACK_AB_MERGE_C R101, R11, R10, RZ ;  /* 0x0000000a0b65723e */ /* 0x000fe200048070ff */
[C---:B------:R-:W-:Y:S01]  /*7f50*/  FMUL R14, R38.reuse, R14 ;  /* 0x0000000e260e7220 */ /* 0x040fe20000400000 */
[C---:B------:R-:W-:Y:S01]  /*7f60*/  FMUL R15, R38.reuse, R15 ;  /* 0x0000000f260f7220 */ /* 0x040fe20000400000 */
[--C-:B------:R-:W-:Y:S01]  /*7f70*/  HADD2.F32 R55, -RZ, R75.reuse.H0_H0 ;  /* 0x2000004bff377230 */ /* 0x100fe20000004100 */
[----:B------:R-:W-:Y:S01]  /*7f80*/  F2FP.SATFINITE.E4M3.F32.PACK_AB_MERGE_C R101, R9, R8, R101 ;  /* 0x000000080965723e */ /* 0x000fe20004807065 */
[C---:B------:R-:W-:Y:S01]  /*7f90*/  FFMA R14, R41.reuse, R51, R14 ;  /* 0x00000033290e7223 */ /* 0x040fe2000000000e */
[C---:B------:R-:W-:Y:S01]  /*7fa0*/  FFMA R15, R41.reuse, R52, R15 ;  /* 0x00000034290f7223 */ /* 0x040fe2000000000f */
[C---:B------:R-:W-:Y:S01]  /*7fb0*/  FFMA R16, R41.reuse, R53, R16 ;  /* 0x0000003529107223 */ /* 0x040fe20000000010 */
[C---:B------:R-:W-:Y:S01]  /*7fc0*/  FFMA R17, R41.reuse, R54, R17 ;  /* 0x0000003629117223 */ /* 0x040fe20000000011 */
        /* <DEDUP_REMOVED lines=15> */
[C---:B------:R-:W-:Y:S01]  /*80c0*/  FFMA R23, R41.reuse, R60, R23 ;  /* 0x0000003c29177223 */ /* 0x040fe20000000017 */
[C---:B------:R-:W-:Y:S01]  /*80d0*/  FMUL R27, R38.reuse, R27 ;  /* 0x0000001b261b7220 */ /* 0x040fe20000400000 */
[C---:B------:R-:W-:Y:S01]  /*80e0*/  FFMA R0, R41.reuse, R61, R0 ;  /* 0x0000003d29007223 */ /* 0x040fe20000000000 */
[----:B------:R-:W-:Y:S01]  /*80f0*/  F2FP.F16.E4M3.UNPACK_B R79, R79.H1 ;  /* 0x0000004fff4f723e */ /* 0x000fe200030006ff */
        /* <DEDUP_REMOVED lines=16> */
[----:B------:R-:W-:Y:S01]  /*8200*/  FFMA R28, R41, R69, R28 ;  /* 0x00000045291c7223 */ /* 0x000fe2000000001c */
[----:B------:R-:W-:Y:S01]  /*8210*/  F2FP.SATFINITE.E4M3.F32.PACK_AB_MERGE_C R103, R19, R18, RZ ;  /* 0x000000121367723e */ /* 0x000fe200048070ff */
        /* <DEDUP_REMOVED lines=14> */
[----:B--2---:R-:W-:Y:S03]  /*8300*/  IADD3 R90, PT, PT, R36, 0x1, RZ ;  /* 0x00000001245a7810 */ /* 0x004fe60007ffe0ff */
        /* <DEDUP_REMOVED lines=10> */
[----:B------:R-:W-:Y:S02]  /*83b0*/  UIADD3 UR13, UPT, UPT, UR49, 0x20, URZ ;  /* 0x00000020310d7890 */ /* 0x000fe4000fffe0ff */
[----:B------:R-:W-:Y:S01]  /*83c0*/  UIADD3 UR12, UPT, UPT, UR44, 0x3200, URZ ;  /* 0x000032002c0c7890 */ /* 0x000fe2000fffe0ff */
[----:B------:R-:W-:Y:S01]  /*83d0*/  UMOV UR14, UR50 ;  /* 0x00000032000e7c82 */ /* 0x000fe20008000000 */
[----:B------:R-:W-:Y:S01]  /*83e0*/  UMOV UR15, UR36 ;  /* 0x00000024000f7c82 */ /* 0x000fe20008000000 */
[----:B------:R-:W-:Y:S02]  /*83f0*/  UIADD3 UR9, UPT, UPT, UR49, 0x60, URZ ;  /* 0x0000006031097890 */ /* 0x000fe4000fffe0ff */
[----:B------:R-:W-:Y:S01]  /*8400*/  UIADD3 UR8, UPT, UPT, UR44, 0x3a00, URZ ;  /* 0x00003a002c087890 */ /* 0x000fe2000fffe0ff */
[----:B------:R-:W-:Y:S01]  /*8410*/  UMOV UR10, UR50 ;  /* 0x00000032000a7c82 */ /* 0x000fe20008000000 */
[----:B------:R-:W-:Y:S01]  /*8420*/  UMOV UR11, UR36 ;  /* 0x00000024000b7c82 */ /* 0x000fe20008000000 */
[----:B--2---:R-:W-:Y:S04]  /*8430*/  UIADD3 UR4, UP0, UPT, UR6, 0x680, URZ ;  /* 0x0000068006047890 */ /* 0x004fe8000ff1e0ff */
[----:B------:R-:W-:Y:S09]  /*8440*/  UIADD3.X UR5, UPT, UPT, URZ, UR7, URZ, UP0, !UPT ;  /* 0x00000007ff057290 */ /* 0x000ff200087fe4ff */
[----:B------:R2:W-:Y:S01]  /*8450*/  UTMASTG.3D [UR12], [UR4] ;  /* 0x0000000c040073b5 */ /* 0x0005e20008010000 */
[----:B------:R2:W-:Y:S01]  /*8460*/  UTMASTG.3D [UR8], [UR4] ;  /* 0x00000008040073b5 */ /* 0x0005e20008010000 */
[----:B------:R0:W-:Y:S01]  /*8470*/  UTMACMDFLUSH ;  /* 0x00000000000079b7 */ /* 0x0001e20000000000 */
[----:B--2---:R-:W-:Y:S04]  /*8480*/  DEPBAR.LE SB0, 0x1 ;  /* 0x000080400000791a */ /* 0x004fe80000000000 */
.L_x_131:
[----:B------:R-:W-:Y:S05]  /*8490*/  BSYNC.RECONVERGENT B0 ;  /* 0x0000000000007941 */ /* 0x000fea0003800200 */
.L_x_130:
[----:B------:R-:W-:Y:S01]  /*84a0*/  R2UR UR4, R88 ;  /* 0x00000000580472ca */ /* 0x000fe200000e0000 */
[----:B------:R-:W-:Y:S01]  /*84b0*/  BAR.SYNC.DEFER_BLOCKING 0x1, 0x80 ;  /* 0x0042000000007b1d */ /* 0x000fe20000010000 */
[----:B------:R-:W-:Y:S01]  /*84c0*/  ISETP.NE.AND P0, PT, R91, 0x2, PT ;  /* 0x000000025b00780c */ /* 0x000fe20003f05270 */
[----:B------:R-:W-:Y:S01]  /*84d0*/  UISETP.NE.AND UP0, UPT, UR45, URZ, UPT ;  /* 0x000000ff2d00728c */ /* 0x000fe2000bf05270 */
[----:B------:R-:W-:Y:S01]  /*84e0*/  ISETP.NE.AND P1, PT, R90, 0x4, PT ;  /* 0x000000045a00780c */ /* 0x000fe20003f25270 */
[----:B------:R-:W-:Y:S01]  /*84f0*/  UIADD3 UR24, UPT, UPT, UR37, UR63, URZ ;  /* 0x0000003f25187290 */ /* 0x000fe2000fffe0ff */
[----:B------:R-:W-:Y:S02]  /*8500*/  SEL R3, RZ, 0x1, P0 ;  /* 0x00000001ff037807 */ /* 0x000fe40000000000 */
[----:B------:R-:W-:Y:S02]  /*8510*/  SEL R0, RZ, 0x1, P1 ;  /* 0x00000001ff007807 */ /* 0x000fe40000800000 */
[----:B------:R-:W-:Y:S02]  /*8520*/  LOP3.LUT R94, R94, R3, RZ, 0x3c, !PT ;  /* 0x000000035e5e7212 */ /* 0x000fe400078e3cff */
[----:B------:R-:W-:Y:S01]  /*8530*/  LOP3.LUT R95, R95, R0, RZ, 0x3c, !PT ;  /* 0x000000005f5f7212 */ /* 0x000fe200078e3cff */
[----:B------:R-:W-:Y:S01]  /*8540*/  UIADD3 UR20, UPT, UPT, UR38, UR4, URZ ;  /* 0x0000000426147290 */ /* 0x000fe2000fffe0ff */
[----:B------:R-:W-:Y:S02]  /*8550*/  SEL R91, R91, RZ, P0 ;  /* 0x000000ff5b5b7207 */ /* 0x000fe40000000000 */
[----:B------:R-:W-:Y:S01]  /*8560*/  SEL R36, R90, RZ, P1 ;  /* 0x000000ff5a247207 */ /* 0x000fe20000800000 */
[----:B------:R-:W-:Y:S01]  /*8570*/  UMOV UR36, UR59 ;  /* 0x0000003b00247c82 */ /* 0x000fe20008000000 */
[----:B------:R-:W-:Y:S07]  /*8580*/  BRA.U UP0, `(.L_x_132) ;  /* 0xffffffd500787547 */ /* 0x000fee000b83ffff */
[----:B------:R-:W-:Y:S05]  /*8590*/  EXIT ;  /* 0x000000000000794d */ /* 0x000fea0003800000 */
.L_x_25:
[----:B--2---:R2:W3:Y:S02]  /*85a0*/  SYNCS.PHASECHK.TRANS64.TRYWAIT P0, [R3+URZ+0x170], R2 ;  /* 0x00017002030075a7 */ /* 0x0044e400080011ff */
[----:B---3--:R-:W-:Y:S05]  /*85b0*/  @!P0 NANOSLEEP.SYNCS 0x989680 ;  /* 0x009896800000895d */ /* 0x008fea0003900000 */
[----:B------:R-:W3:Y:S02]  /*85c0*/  @!P0 SYNCS.PHASECHK.TRANS64 P0, [R3+URZ+0x170], R2 ;  /* 0x00017002030085a7 */ /* 0x000ee400080010ff */
[----:B---3--:R-:W-:Y:S05]  /*85d0*/  @!P0 BRA `(.L_x_25) ;  /* 0xfffffffc00f08947 */ /* 0x008fea000383ffff */
[----:B------:R-:W-:Y:S05]  /*85e0*/  BRA `(.L_x_133) ;  /* 0xffffff9400507947 */ /* 0x000fea000383ffff */
.L_x_28:
[----:B-1----:R-:W-:-:S07]  /*85f0*/  MOV R0, UR33 ;  /* 0x0000002100007c02 */ /* 0x002fce0008000f00 */
.L_x_134:
[----:B-1----:R1:W2:Y:S02]  /*8600*/  SYNCS.PHASECHK.TRANS64.TRYWAIT P0, [R0+URZ+0x68], R3 ;  /* 0x00006803000075a7 */ /* 0x0022a400080011ff */
[----:B--2---:R-:W-:Y:S05]  /*8610*/  @!P0 NANOSLEEP.SYNCS 0x989680 ;  /* 0x009896800000895d */ /* 0x004fea0003900000 */
[----:B------:R-:W2:Y:S02]  /*8620*/  @!P0 SYNCS.PHASECHK.TRANS64 P0, [R0+URZ+0x68], R3 ;  /* 0x00006803000085a7 */ /* 0x000ea400080010ff */
[----:B--2---:R-:W-:Y:S05]  /*8630*/  @!P0 BRA `(.L_x_134) ;  /* 0xfffffffc00f08947 */ /* 0x004fea000383ffff */
[----:B------:R-:W-:Y:S05]  /*8640*/  BRA `(.L_x_27) ;  /* 0xffffff9400a87947 */ /* 0x000fea000383ffff */
.L_x_35:
[----:B-1----:R-:W-:-:S07]  /*8650*/  MOV R0, UR17 ;  /* 0x0000001100007c02 */ /* 0x002fce0008000f00 */
.L_x_135:
[----:B-1----:R1:W2:Y:S02]  /*8660*/  SYNCS.PHASECHK.TRANS64.TRYWAIT P0, [R0+URZ+0x68], R3 ;  /* 0x00006803000075a7 */ /* 0x0022a400080011ff */
[----:B--2---:R-:W-:Y:S05]  /*8670*/  @!P0 NANOSLEEP.SYNCS 0x989680 ;  /* 0x009896800000895d */ /* 0x004fea0003900000 */
[----:B------:R-:W2:Y:S02]  /*8680*/  @!P0 SYNCS.PHASECHK.TRANS64 P0, [R0+URZ+0x68], R3 ;  /* 0x00006803000085a7 */ /* 0x000ea400080010ff */
[----:B--2---:R-:W-:Y:S05]  /*8690*/  @!P0 BRA `(.L_x_135) ;  /* 0xfffffffc00f08947 */ /* 0x004fea000383ffff */
[----:B------:R-:W-:Y:S05]  /*86a0*/  BRA `(.L_x_34) ;  /* 0xffffff9800687947 */ /* 0x000fea000383ffff */
.L_x_40:
[----:B-1----:R1:W2:Y:S02]  /*86b0*/  SYNCS.PHASECHK.TRANS64.TRYWAIT P0, [R3+URZ+0x100], R0 ;  /* 0x00010000030075a7 */ /* 0x0022a400080011ff */
[----:B--2---:R-:W-:Y:S05]  /*86c0*/  @!P0 NANOSLEEP.SYNCS 0x989680 ;  /* 0x009896800000895d */ /* 0x004fea0003900000 */
[----:B------:R-:W2:Y:S02]  /*86d0*/  @!P0 SYNCS.PHASECHK.TRANS64 P0, [R3+URZ+0x100], R0 ;  /* 0x00010000030085a7 */ /* 0x000ea400080010ff */
[----:B--2---:R-:W-:Y:S05]  /*86e0*/  @!P0 BRA `(.L_x_40) ;  /* 0xfffffffc00f08947 */ /* 0x004fea000383ffff */
[----:B------:R-:W-:Y:S05]  /*86f0*/  BRA `(.L_x_136) ;  /* 0xffffff9c00107947 */ /* 0x000fea000383ffff */
.L_x_44:
[----:B-1----:R-:W-:-:S07]  /*8700*/  MOV R0, UR4 ;  /* 0x0000000400007c02 */ /* 0x002fce0008000f00 */
.L_x_137:
[----:B-1----:R1:W2:Y:S02]  /*8710*/  SYNCS.PHASECHK.TRANS64.TRYWAIT P0, [R0+URZ], R3 ;  /* 0x00000003000075a7 */ /* 0x0022a400080011ff */
[----:B--2---:R-:W-:Y:S05]  /*8720*/  @!P0 NANOSLEEP.SYNCS 0x989680 ;  /* 0x009896800000895d */ /* 0x004fea0003900000 */
[----:B------:R-:W2:Y:S02]  /*8730*/  @!P0 SYNCS.PHASECHK.TRANS64 P0, [R0+URZ], R3 ;  /* 0x00000003000085a7 */ /* 0x000ea400080010ff */
[----:B--2---:R-:W-:Y:S05]  /*8740*/  @!P0 BRA `(.L_x_137) ;  /* 0xfffffffc00f08947 */ /* 0x004fea000383ffff */
[----:B------:R-:W-:Y:S05]  /*8750*/  BRA `(.L_x_138) ;  /* 0xffffffa000b87947 */ /* 0x000fea000383ffff */
.L_x_45:
[----:B------:R-:W-:-:S07]  /*8760*/  MOV R0, UR5 ;  /* 0x0000000500007c02 */ /* 0x000fce0008000f00 */
.L_x_139:
[----:B-1----:R1:W2:Y:S02]  /*8770*/  SYNCS.PHASECHK.TRANS64.TRYWAIT P0, [R0+URZ], R3 ;  /* 0x00000003000075a7 */ /* 0x0022a400080011ff */
[----:B--2---:R-:W-:Y:S05]  /*8780*/  @!P0 NANOSLEEP.SYNCS 0x989680 ;  /* 0x009896800000895d */ /* 0x004fea0003900000 */
[----:B------:R-:W2:Y:S02]  /*8790*/  @!P0 SYNCS.PHASECHK.TRANS64 P0, [R0+URZ], R3 ;  /* 0x00000003000085a7 */ /* 0x000ea400080010ff */
[----:B--2---:R-:W-:Y:S05]  /*87a0*/  @!P0 BRA `(.L_x_139) ;  /* 0xfffffffc00f08947 */ /* 0x004fea000383ffff */
[----:B------:R-:W-:Y:S05]  /*87b0*/  BRA `(.L_x_140) ;  /* 0xffffffa000c47947 */ /* 0x000fea000383ffff */
.L_x_46:
[----:B------:R-:W-:-:S07]  /*87c0*/  MOV R0, UR5 ;  /* 0x0000000500007c02 */ /* 0x000fce0008000f00 */
.L_x_141:
[----:B-1----:R1:W2:Y:S02]  /*87d0*/  SYNCS.PHASECHK.TRANS64.TRYWAIT P0, [R0+URZ], R3 ;  /* 0x00000003000075a7 */ /* 0x0022a400080011ff */
[----:B--2---:R-:W-:Y:S05]  /*87e0*/  @!P0 NANOSLEEP.SYNCS 0x989680 ;  /* 0x009896800000895d */ /* 0x004fea0003900000 */
[----:B------:R-:W2:Y:S02]  /*87f0*/  @!P0 SYNCS.PHASECHK.TRANS64 P0, [R0+URZ], R3 ;  /* 0x00000003000085a7 */ /* 0x000ea400080010ff */
[----:B--2---:R-:W-:Y:S05]  /*8800*/  @!P0 BRA `(.L_x_141) ;  /* 0xfffffffc00f08947 */ /* 0x004fea000383ffff */
[----:B------:R-:W-:Y:S05]  /*8810*/  BRA `(.L_x_142) ;  /* 0xffffffa000d07947 */ /* 0x000fea000383ffff */
.L_x_47:
[----:B------:R-:W-:-:S07]  /*8820*/  MOV R0, UR5 ;  /* 0x0000000500007c02 */ /* 0x000fce0008000f00 */
.L_x_143:
[----:B-1----:R1:W2:Y:S02]  /*8830*/  SYNCS.PHASECHK.TRANS64.TRYWAIT P0, [R0+URZ], R3 ;  /* 0x00000003000075a7 */ /* 0x0022a400080011ff */
[----:B--2---:R-:W-:Y:S05]  /*8840*/  @!P0 NANOSLEEP.SYNCS 0x989680 ;  /* 0x009896800000895d */ /* 0x004fea0003900000 */
[----:B------:R-:W2:Y:S02]  /*8850*/  @!P0 SYNCS.PHASECHK.TRANS64 P0, [R0+URZ], R3 ;  /* 0x00000003000085a7 */ /* 0x000ea400080010ff */
[----:B--2---:R-:W-:Y:S05]  /*8860*/  @!P0 BRA `(.L_x_143) ;  /* 0xfffffffc00f08947 */ /* 0x004fea000383ffff */
[----:B------:R-:W-:Y:S05]  /*8870*/  BRA `(.L_x_144) ;  /* 0xffffffa000dc7947 */ /* 0x000fea000383ffff */
.L_x_48:
[----:B------:R-:W-:-:S07]  /*8880*/  MOV R0, UR5 ;  /* 0x0000000500007c02 */ /* 0x000fce0008000f00 */
.L_x_145:
[----:B-1----:R1:W2:Y:S02]  /*8890*/  SYNCS.PHASECHK.TRANS64.TRYWAIT P0, [R0+URZ], R3 ;  /* 0x00000003000075a7 */ /* 0x0022a400080011ff */
[----:B--2---:R-:W-:Y:S05]  /*88a0*/  @!P0 NANOSLEEP.SYNCS 0x989680 ;  /* 0x009896800000895d */ /* 0x004fea0003900000 */
[----:B------:R-:W2:Y:S02]  /*88b0*/  @!P0 SYNCS.PHASECHK.TRANS64 P0, [R0+URZ], R3 ;  /* 0x00000003000085a7 */ /* 0x000ea400080010ff */
[----:B--2---:R-:W-:Y:S05]  /*88c0*/  @!P0 BRA `(.L_x_145) ;  /* 0xfffffffc00f08947 */ /* 0x004fea000383ffff */
[----:B------:R-:W-:Y:S05]  /*88d0*/  BRA `(.L_x_146) ;  /* 0xffffffa000e87947 */ /* 0x000fea000383ffff */
.L_x_49:
[----:B------:R-:W-:-:S07]  /*88e0*/  MOV R0, UR5 ;  /* 0x0000000500007c02 */ /* 0x000fce0008000f00 */
.L_x_147:
[----:B-1----:R1:W2:Y:S02]  /*88f0*/  SYNCS.PHASECHK.TRANS64.TRYWAIT P0, [R0+URZ], R3 ;  /* 0x00000003000075a7 */ /* 0x0022a400080011ff */
[----:B--2---:R-:W-:Y:S05]  /*8900*/  @!P0 NANOSLEEP.SYNCS 0x989680 ;  /* 0x009896800000895d */ /* 0x004fea0003900000 */
[----:B------:R-:W2:Y:S02]  /*8910*/  @!P0 SYNCS.PHASECHK.TRANS64 P0, [R0+URZ], R3 ;  /* 0x00000003000085a7 */ /* 0x000ea400080010ff */
[----:B--2---:R-:W-:Y:S05]  /*8920*/  @!P0 BRA `(.L_x_147) ;  /* 0xfffffffc00f08947 */ /* 0x004fea000383ffff */
[----:B------:R-:W-:Y:S05]  /*8930*/  BRA `(.L_x_148) ;  /* 0xffffffa000f47947 */ /* 0x000fea000383ffff */
.L_x_50:
[----:B------:R-:W-:-:S07]  /*8940*/  MOV R0, UR5 ;  /* 0x0000000500007c02 */ /* 0x000fce0008000f00 */
.L_x_149:
[----:B-1----:R1:W2:Y:S02]  /*8950*/  SYNCS.PHASECHK.TRANS64.TRYWAIT P0, [R0+URZ], R3 ;  /* 0x00000003000075a7 */ /* 0x0022a400080011ff */
[----:B--2---:R-:W-:Y:S05]  /*8960*/  @!P0 NANOSLEEP.SYNCS 0x989680 ;  /* 0x009896800000895d */ /* 0x004fea0003900000 */
[----:B------:R-:W2:Y:S02]  /*8970*/  @!P0 SYNCS.PHASECHK.TRANS64 P0, [R0+URZ], R3 ;  /* 0x00000003000085a7 */ /* 0x000ea400080010ff */
[----:B--2---:R-:W-:Y:S05]  /*8980*/  @!P0 BRA `(.L_x_149) ;  /* 0xfffffffc00f08947 */ /* 0x004fea000383ffff */
[----:B------:R-:W-:Y:S05]  /*8990*/  BRA `(.L_x_150) ;  /* 0xffffffa400007947 */ /* 0x000fea000383ffff */
.L_x_51:
[----:B------:R-:W-:-:S07]  /*89a0*/  MOV R0, UR5 ;  /* 0x0000000500007c02 */ /* 0x000fce0008000f00 */
.L_x_151:
[----:B-1----:R1:W2:Y:S02]  /*89b0*/  SYNCS.PHASECHK.TRANS64.TRYWAIT P0, [R0+URZ], R3 ;  /* 0x00000003000075a7 */ /* 0x0022a400080011ff */
[----:B--2---:R-:W-:Y:S05]  /*89c0*/  @!P0 NANOSLEEP.SYNCS 0x989680 ;  /* 0x009896800000895d */ /* 0x004fea0003900000 */
[----:B------:R-:W2:Y:S02]  /*89d0*/  @!P0 SYNCS.PHASECHK.TRANS64 P0, [R0+URZ], R3 ;  /* 0x00000003000085a7 */ /* 0x000ea400080010ff */
[----:B--2---:R-:W-:Y:S05]  /*89e0*/  @!P0 BRA `(.L_x_151) ;  /* 0xfffffffc00f08947 */ /* 0x004fea000383ffff */
[----:B------:R-:W-:Y:S05]  /*89f0*/  BRA `(.L_x_152) ;  /* 0xffffffa4000c7947 */ /* 0x000fea000383ffff */
.L_x_52:
[----:B------:R-:W-:-:S07]  /*8a00*/  MOV R0, UR5 ;  /* 0x0000000500007c02 */ /* 0x000fce0008000f00 */
.L_x_153:
[----:B-1----:R1:W2:Y:S02]  /*8a10*/  SYNCS.PHASECHK.TRANS64.TRYWAIT P0, [R0+URZ], R3 ;  /* 0x00000003000075a7 */ /* 0x0022a400080011ff */
[----:B--2---:R-:W-:Y:S05]  /*8a20*/  @!P0 NANOSLEEP.SYNCS 0x989680 ;  /* 0x009896800000895d */ /* 0x004fea0003900000 */
[----:B------:R-:W2:Y:S02]  /*8a30*/  @!P0 SYNCS.PHASECHK.TRANS64 P0, [R0+URZ], R3 ;  /* 0x00000003000085a7 */ /* 0x000ea400080010ff */
[----:B--2---:R-:W-:Y:S05]  /*8a40*/  @!P0 BRA `(.L_x_153) ;  /* 0xfffffffc00f08947 */ /* 0x004fea000383ffff */
[----:B------:R-:W-:Y:S05]  /*8a50*/  BRA `(.L_x_154) ;  /* 0xffffffa400187947 */ /* 0x000fea000383ffff */
.L_x_53:
[----:B------:R-:W-:-:S07]  /*8a60*/  MOV R0, UR5 ;  /* 0x0000000500007c02 */ /* 0x000fce0008000f00 */
.L_x_155:
[----:B-1----:R1:W2:Y:S02]  /*8a70*/  SYNCS.PHASECHK.TRANS64.TRYWAIT P0, [R0+URZ], R3 ;  /* 0x00000003000075a7 */ /* 0x0022a400080011ff */
[----:B--2---:R-:W-:Y:S05]  /*8a80*/  @!P0 NANOSLEEP.SYNCS 0x989680 ;  /* 0x009896800000895d */ /* 0x004fea0003900000 */
[----:B------:R-:W2:Y:S02]  /*8a90*/  @!P0 SYNCS.PHASECHK.TRANS64 P0, [R0+URZ], R3 ;  /* 0x00000003000085a7 */ /* 0x000ea400080010ff */
[----:B--2---:R-:W-:Y:S05]  /*8aa0*/  @!P0 BRA `(.L_x_155) ;  /* 0xfffffffc00f08947 */ /* 0x004fea000383ffff */
[----:B------:R-:W-:Y:S05]  /*8ab0*/  BRA `(.L_x_156) ;  /* 0xffffffa400247947 */ /* 0x000fea000383ffff */
.L_x_54:
[----:B------:R-:W-:-:S07]  /*8ac0*/  MOV R0, UR5 ;  /* 0x0000000500007c02 */ /* 0x000fce0008000f00 */
.L_x_157:
[----:B-1----:R1:W2:Y:S02]  /*8ad0*/  SYNCS.PHASECHK.TRANS64.TRYWAIT P0, [R0+URZ], R3 ;  /* 0x00000003000075a7 */ /* 0x0022a400080011ff */
[----:B--2---:R-:W-:Y:S05]  /*8ae0*/  @!P0 NANOSLEEP.SYNCS 0x989680 ;  /* 0x009896800000895d */ /* 0x004fea0003900000 */
[----:B------:R-:W2:Y:S02]  /*8af0*/  @!P0 SYNCS.PHASECHK.TRANS64 P0, [R0+URZ], R3 ;  /* 0x00000003000085a7 */ /* 0x000ea400080010ff */
[----:B--2---:R-:W-:Y:S05]  /*8b00*/  @!P0 BRA `(.L_x_157) ;  /* 0xfffffffc00f08947 */ /* 0x004fea000383ffff */
[----:B------:R-:W-:Y:S05]  /*8b10*/  BRA `(.L_x_158) ;  /* 0xffffffa400307947 */ /* 0x000fea000383ffff */
.L_x_55:
[----:B------:R-:W-:-:S07]  /*8b20*/  MOV R0, UR5 ;  /* 0x0000000500007c02 */ /* 0x000fce0008000f00 */
.L_x_159:
[----:B-1----:R1:W2:Y:S02]  /*8b30*/  SYNCS.PHASECHK.TRANS64.TRYWAIT P0, [R0+URZ], R3 ;  /* 0x00000003000075a7 */ /* 0x0022a400080011ff */
[----:B--2---:R-:W-:Y:S05]  /*8b40*/  @!P0 NANOSLEEP.SYNCS 0x989680 ;  /* 0x009896800000895d */ /* 0x004fea0003900000 */
[----:B------:R-:W2:Y:S02]  /*8b50*/  @!P0 SYNCS.PHASECHK.TRANS64 P0, [R0+URZ], R3 ;  /* 0x00000003000085a7 */ /* 0x000ea400080010ff */
[----:B--2---:R-:W-:Y:S05]  /*8b60*/  @!P0 BRA `(.L_x_159) ;  /* 0xfffffffc00f08947 */ /* 0x004fea000383ffff */
[----:B------:R-:W-:Y:S05]  /*8b70*/  BRA `(.L_x_160) ;  /* 0xffffffa4003c7947 */ /* 0x000fea000383ffff */
.L_x_58:
[----:B-1----:R1:W2:Y:S02]  /*8b80*/  SYNCS.PHASECHK.TRANS64.TRYWAIT P0, [R2+URZ+0x160], R5 ;  /* 0x00016005020075a7 */ /* 0x0022a400080011ff */
[----:B--2---:R-:W-:Y:S05]  /*8b90*/  @!P0 NANOSLEEP.SYNCS 0x989680 ;  /* 0x009896800000895d */ /* 0x004fea0003900000 */
[----:B------:R-:W2:Y:S02]  /*8ba0*/  @!P0 SYNCS.PHASECHK.TRANS64 P0, [R2+URZ+0x160], R5 ;  /* 0x00016005020085a7 */ /* 0x000ea400080010ff */
[----:B--2---:R-:W-:Y:S05]  /*8bb0*/  @!P0 BRA `(.L_x_58) ;  /* 0xfffffffc00f08947 */ /* 0x004fea000383ffff */
[----:B------:R-:W-:Y:S05]  /*8bc0*/  BRA `(.L_x_161) ;  /* 0xffffffa400987947 */ /* 0x000fea000383ffff */
.L_x_59:
[----:B------:R-:W-:-:S07]  /*8bd0*/  MOV R2, UR4 ;  /* 0x0000000400027c02 */ /* 0x000fce0008000f00 */
.L_x_162:
[----:B-1----:R1:W2:Y:S02]  /*8be0*/  SYNCS.PHASECHK.TRANS64.TRYWAIT P0, [R2+URZ+0x110], R5 ;  /* 0x00011005020075a7 */ /* 0x0022a400080011ff */
[----:B--2---:R-:W-:Y:S05]  /*8bf0*/  @!P0 NANOSLEEP.SYNCS 0x989680 ;  /* 0x009896800000895d */ /* 0x004fea0003900000 */
[----:B------:R-:W2:Y:S02]  /*8c00*/  @!P0 SYNCS.PHASECHK.TRANS64 P0, [R2+URZ+0x110], R5 ;  /* 0x00011005020085a7 */ /* 0x000ea400080010ff */
[----:B--2---:R-:W-:Y:S05]  /*8c10*/  @!P0 BRA `(.L_x_162) ;  /* 0xfffffffc00f08947 */ /* 0x004fea000383ffff */
[----:B------:R-:W-:Y:S05]  /*8c20*/  BRA `(.L_x_163) ;  /* 0xffffffa400a87947 */ /* 0x000fea000383ffff */
.L_x_60:
[----:B-1----:R1:W2:Y:S02]  /*8c30*/  SYNCS.PHASECHK.TRANS64.TRYWAIT P1, [R2+URZ+0x100], R5 ;  /* 0x00010005020075a7 */ /* 0x0022a400080211ff */
[----:B--2---:R-:W-:Y:S05]  /*8c40*/  @!P1 NANOSLEEP.SYNCS 0x989680 ;  /* 0x009896800000995d */ /* 0x004fea0003900000 */
[----:B------:R-:W2:Y:S02]  /*8c50*/  @!P1 SYNCS.PHASECHK.TRANS64 P1, [R2+URZ+0x100], R5 ;  /* 0x00010005020095a7 */ /* 0x000ea400080210ff */
[----:B--2---:R-:W-:Y:S05]  /*8c60*/  @!P1 BRA `(.L_x_60) ;  /* 0xfffffffc00f09947 */ /* 0x004fea000383ffff */
[----:B------:R-:W-:Y:S05]  /*8c70*/  BRA `(.L_x_164) ;  /* 0xffffffa400d87947 */ /* 0x000fea000383ffff */
.L_x_63:
[----:B------:R-:W-:-:S07]  /*8c80*/  MOV R0, UR4 ;  /* 0x0000000400007c02 */ /* 0x000fce0008000f00 */
.L_x_165:
[----:B-1----:R1:W2:Y:S02]  /*8c90*/  SYNCS.PHASECHK.TRANS64.TRYWAIT P0, [R0+URZ+0x110], R3 ;  /* 0x00011003000075a7 */ /* 0x0022a400080011ff */
[----:B--2---:R-:W-:Y:S05]  /*8ca0*/  @!P0 NANOSLEEP.SYNCS 0x989680 ;  /* 0x009896800000895d */ /* 0x004fea0003900000 */
[----:B------:R-:W2:Y:S02]  /*8cb0*/  @!P0 SYNCS.PHASECHK.TRANS64 P0, [R0+URZ+0x110], R3 ;  /* 0x00011003000085a7 */ /* 0x000ea400080010ff */
[----:B--2---:R-:W-:Y:S05]  /*8cc0*/  @!P0 BRA `(.L_x_165) ;  /* 0xfffffffc00f08947 */ /* 0x004fea000383ffff */
[----:B------:R-:W-:Y:S05]  /*8cd0*/  BRA `(.L_x_62) ;  /* 0xffffffa8002c7947 */ /* 0x000fea000383ffff */
.L_x_72:
[----:B-1----:R-:W-:-:S04]  /*8ce0*/  MOV R0, UR5 ;  /* 0x0000000500007c02 */ /* 0x002fc80008000f00 */
[----:B------:R1:W2:Y:S03]  /*8cf0*/  SYNCS.PHASECHK.TRANS64.TRYWAIT P0, [R0+URZ+0x8], R7 ;  /* 0x00000807000075a7 */ /* 0x0002a600080011ff */
[----:B--2---:R-:W-:Y:S05]  /*8d00*/  @!P0 NANOSLEEP.SYNCS 0x989680 ;  /* 0x009896800000895d */ /* 0x004fea0003900000 */
[----:B------:R-:W2:Y:S02]  /*8d10*/  @!P0 SYNCS.PHASECHK.TRANS64 P0, [R0+URZ+0x8], R7 ;  /* 0x00000807000085a7 */ /* 0x000ea400080010ff */
[----:B--2---:R-:W-:Y:S05]  /*8d20*/  @!P0 BRA `(.L_x_72) ;  /* 0xfffffffc00ec8947 */ /* 0x004fea000383ffff */
[----:B------:R-:W-:Y:S05]  /*8d30*/  BRA `(.L_x_71) ;  /* 0xffffffa800e07947 */ /* 0x000fea000383ffff */
.L_x_74:
[----:B------:R-:W-:Y:S01]  /*8d40*/  BSSY B0, `(.L_x_166) ;  /* 0x0000006000007945 */ /* 0x000fe20003800000 */
[----:B------:R-:W-:-:S07]  /*8d50*/  MOV R15, 0xffffffff ;  /* 0xffffffff000f7802 */ /* 0x000fce0000000f00 */
[----:B-1---5:R-:W-:Y:S05]  /*8d60*/  WARPSYNC.COLLECTIVE R15, `(.L_x_167) ;  /* 0x000000000f0c7348 */ /* 0x022fea0003c00000 */
[----:B------:R-:W-:Y:S02]  /*8d70*/  ELECT P6, UR79, PT ;  /* 0x00000000004f782f */ /* 0x000fe400038c0000 */
[----:B------:R-:W-:Y:S01]  /*8d80*/  MOV R14, UR79 ;  /* 0x0000004f000e7c02 */ /* 0x000fe20008000f00 */
[----:B-1---5:R-:W-:Y:S10]  /*8d90*/  ENDCOLLECTIVE ;  /* 0x000000000000791b */ /* 0x022ff40003800000 */
.L_x_167:
[----:B------:R-:W-:Y:S05]  /*8da0*/  BSYNC B0 ;  /* 0x0000000000007941 */ /* 0x000fea0003800000 */
.L_x_166:
[----:B------:R-:W-:Y:S05]  /*8db0*/  BRA `(.L_x_168) ;  /* 0xffffffac00107947 */ /* 0x000fea000383ffff */
.L_x_76:
[----:B-1----:R-:W-:-:S04]  /*8dc0*/  MOV R0, UR5 ;  /* 0x0000000500007c02 */ /* 0x002fc80008000f00 */
[----:B------:R1:W2:Y:S03]  /*8dd0*/  SYNCS.PHASECHK.TRANS64.TRYWAIT P0, [R0+URZ+0x8], R5 ;  /* 0x00000805000075a7 */ /* 0x0002a600080011ff */
[----:B--2---:R-:W-:Y:S05]  /*8de0*/  @!P0 NANOSLEEP.SYNCS 0x989680 ;  /* 0x009896800000895d */ /* 0x004fea0003900000 */
[----:B------:R-:W2:Y:S02]  /*8df0*/  @!P0 SYNCS.PHASECHK.TRANS64 P0, [R0+URZ+0x8], R5 ;  /* 0x00000805000085a7 */ /* 0x000ea400080010ff */
[----:B--2---:R-:W-:Y:S05]  /*8e00*/  @!P0 BRA `(.L_x_76) ;  /* 0xfffffffc00ec8947 */ /* 0x004fea000383ffff */
[----:B------:R-:W-:Y:S05]  /*8e10*/  BRA `(.L_x_75) ;  /* 0xffffffac00147947 */ /* 0x000fea000383ffff */
.L_x_77:
[----:B-1----:R1:W2:Y:S02]  /*8e20*/  SYNCS.PHASECHK.TRANS64.TRYWAIT P0, [R0+URZ+0x100], R5 ;  /* 0x00010005000075a7 */ /* 0x0022a400080011ff */
[----:B--2---:R-:W-:Y:S05]  /*8e30*/  @!P0 NANOSLEEP.SYNCS 0x989680 ;  /* 0x009896800000895d */ /* 0x004fea0003900000 */
[----:B------:R-:W2:Y:S02]  /*8e40*/  @!P0 SYNCS.PHASECHK.TRANS64 P0, [R0+URZ+0x100], R5 ;  /* 0x00010005000085a7 */ /* 0x000ea400080010ff */
[----:B--2---:R-:W-:Y:S05]  /*8e50*/  @!P0 BRA `(.L_x_77) ;  /* 0xfffffffc00f08947 */ /* 0x004fea000383ffff */
[----:B------:R-:W-:Y:S05]  /*8e60*/  BRA `(.L_x_169) ;  /* 0xffffffb000007947 */ /* 0x000fea000383ffff */
.L_x_79:
[----:B------:R-:W-:-:S07]  /*8e70*/  MOV R0, UR31 ;  /* 0x0000001f00007c02 */ /* 0x000fce0008000f00 */
.L_x_170:
[----:B-1----:R1:W2:Y:S02]  /*8e80*/  SYNCS.PHASECHK.TRANS64.TRYWAIT P0, [R0+URZ+0x140], R5 ;  /* 0x00014005000075a7 */ /* 0x0022a400080011ff */
[----:B--2---:R-:W-:Y:S05]  /*8e90*/  @!P0 NANOSLEEP.SYNCS 0x989680 ;  /* 0x009896800000895d */ /* 0x004fea0003900000 */
[----:B------:R-:W2:Y:S02]  /*8ea0*/  @!P0 SYNCS.PHASECHK.TRANS64 P0, [R0+URZ+0x140], R5 ;  /* 0x00014005000085a7 */ /* 0x000ea400080010ff */
[----:B--2---:R-:W-:Y:S05]  /*8eb0*/  @!P0 BRA `(.L_x_170) ;  /* 0xfffffffc00f08947 */ /* 0x004fea000383ffff */
[----:B------:R-:W-:Y:S05]  /*8ec0*/  BRA `(.L_x_171) ;  /* 0xffffffb0004c7947 */ /* 0x000fea000383ffff */
.L_x_82:
[----:B------:R-:W-:Y:S07]  /*8ed0*/  MOV R0, UR5 ;  /* 0x0000000500007c02 */ /* 0x000fee0008000f00 */
.L_x_172:
[----:B-1----:R1:W2:Y:S02]  /*8ee0*/  SYNCS.PHASECHK.TRANS64.TRYWAIT P0, [R0+URZ], R5 ;  /* 0x00000005000075a7 */ /* 0x0022a400080011ff */
[----:B--2---:R-:W-:Y:S05]  /*8ef0*/  @!P0 NANOSLEEP.SYNCS 0x989680 ;  /* 0x009896800000895d */ /* 0x004fea0003900000 */
[----:B------:R-:W2:Y:S02]  /*8f00*/  @!P0 SYNCS.PHASECHK.TRANS64 P0, [R0+URZ], R5 ;  /* 0x00000005000085a7 */ /* 0x000ea400080010ff */
[----:B--2---:R-:W-:Y:S05]  /*8f10*/  @!P0 BRA `(.L_x_172) ;  /* 0xfffffffc00f08947 */ /* 0x004fea000383ffff */
[----:B------:R-:W-:Y:S05]  /*8f20*/  BRA `(.L_x_81) ;  /* 0xffffffb000607947 */ /* 0x000fea000383ffff */
.L_x_86:
[----:B-1----:R-:W-:-:S07]  /*8f30*/  MOV R0, UR4 ;  /* 0x0000000400007c02 */ /* 0x002fce0008000f00 */
.L_x_173:
[----:B-1----:R1:W2:Y:S02]  /*8f40*/  SYNCS.PHASECHK.TRANS64.TRYWAIT P0, [R0+URZ], R3 ;  /* 0x00000003000075a7 */ /* 0x0022a400080011ff */
[----:B--2---:R-:W-:Y:S05]  /*8f50*/  @!P0 NANOSLEEP.SYNCS 0x989680 ;  /* 0x009896800000895d */ /* 0x004fea0003900000 */
[----:B------:R-:W2:Y:S02]  /*8f60*/  @!P0 SYNCS.PHASECHK.TRANS64 P0, [R0+URZ], R3 ;  /* 0x00000003000085a7 */ /* 0x000ea400080010ff */
[----:B--2---:R-:W-:Y:S05]  /*8f70*/  @!P0 BRA `(.L_x_173) ;  /* 0xfffffffc00f08947 */ /* 0x004fea000383ffff */
[----:B------:R-:W-:Y:S05]  /*8f80*/  BRA `(.L_x_174) ;  /* 0xffffffb400547947 */ /* 0x000fea000383ffff */
.L_x_87:
[----:B------:R-:W-:-:S07]  /*8f90*/  MOV R0, UR5 ;  /* 0x0000000500007c02 */ /* 0x000fce0008000f00 */
.L_x_175:
[----:B-1----:R1:W2:Y:S02]  /*8fa0*/  SYNCS.PHASECHK.TRANS64.TRYWAIT P0, [R0+URZ], R3 ;  /* 0x00000003000075a7 */ /* 0x0022a400080011ff */
[----:B--2---:R-:W-:Y:S05]  /*8fb0*/  @!P0 NANOSLEEP.SYNCS 0x989680 ;  /* 0x009896800000895d */ /* 0x004fea0003900000 */
[----:B------:R-:W2:Y:S02]  /*8fc0*/  @!P0 SYNCS.PHASECHK.TRANS64 P0, [R0+URZ], R3 ;  /* 0x00000003000085a7 */ /* 0x000ea400080010ff */
[----:B--2---:R-:W-:Y:S05]  /*8fd0*/  @!P0 BRA `(.L_x_175) ;  /* 0xfffffffc00f08947 */ /* 0x004fea000383ffff */
[----:B------:R-:W-:Y:S05]  /*8fe0*/  BRA `(.L_x_176) ;  /* 0xffffffb400607947 */ /* 0x000fea000383ffff */
.L_x_88:
[----:B------:R-:W-:-:S07]  /*8ff0*/  MOV R0, UR5 ;  /* 0x0000000500007c02 */ /* 0x000fce0008000f00 */
.L_x_177:
[----:B-1----:R1:W2:Y:S02]  /*9000*/  SYNCS.PHASECHK.TRANS64.TRYWAIT P0, [R0+URZ], R3 ;  /* 0x00000003000075a7 */ /* 0x0022a400080011ff */
[----:B--2---:R-:W-:Y:S05]  /*9010*/  @!P0 NANOSLEEP.SYNCS 0x989680 ;  /* 0x009896800000895d */ /* 0x004fea0003900000 */
[----:B------:R-:W2:Y:S02]  /*9020*/  @!P0 SYNCS.PHASECHK.TRANS64 P0, [R0+URZ], R3 ;  /* 0x00000003000085a7 */ /* 0x000ea400080010ff */
[----:B--2---:R-:W-:Y:S05]  /*9030*/  @!P0 BRA `(.L_x_177) ;  /* 0xfffffffc00f08947 */ /* 0x004fea000383ffff */
[----:B------:R-:W-:Y:S05]  /*9040*/  BRA `(.L_x_178) ;  /* 0xffffffb4006c7947 */ /* 0x000fea000383ffff */
.L_x_91:
[----:B------:R-:W-:-:S07]  /*9050*/  MOV R0, UR26 ;  /* 0x0000001a00007c02 */ /* 0x000fce0008000f00 */
.L_x_179:
[----:B-1----:R1:W2:Y:S02]  /*9060*/  SYNCS.PHASECHK.TRANS64.TRYWAIT P1, [R0+URZ+0x180], R3 ;  /* 0x00018003000075a7 */ /* 0x0022a400080211ff */
[----:B--2---:R-:W-:Y:S05]  /*9070*/  @!P1 NANOSLEEP.SYNCS 0x989680 ;  /* 0x009896800000995d */ /* 0x004fea0003900000 */
[----:B------:R-:W2:Y:S02]  /*9080*/  @!P1 SYNCS.PHASECHK.TRANS64 P1, [R0+URZ+0x180], R3 ;  /* 0x00018003000095a7 */ /* 0x000ea400080210ff */
[----:B--2---:R-:W-:Y:S05]  /*9090*/  @!P1 BRA `(.L_x_179) ;  /* 0xfffffffc00f09947 */ /* 0x004fea000383ffff */
[----:B------:R-:W-:Y:S05]  /*90a0*/  BRA `(.L_x_180) ;  /* 0xffffffb400b87947 */ /* 0x000fea000383ffff */
.L_x_96:
[----:B--2---:R2:W3:Y:S02]  /*90b0*/  SYNCS.PHASECHK.TRANS64.TRYWAIT P0, [R12+URZ+0x100], R9 ;  /* 0x000100090c0075a7 */ /* 0x0044e400080011ff */
[----:B---3--:R-:W-:Y:S05]  /*90c0*/  @!P0 NANOSLEEP.SYNCS 0x989680 ;  /* 0x009896800000895d */ /* 0x008fea0003900000 */
[----:B------:R-:W3:Y:S02]  /*90d0*/  @!P0 SYNCS.PHASECHK.TRANS64 P0, [R12+URZ+0x100], R9 ;  /* 0x000100090c0085a7 */ /* 0x000ee400080010ff */
[----:B---3--:R-:W-:Y:S05]  /*90e0*/  @!P0 BRA `(.L_x_96) ;  /* 0xfffffffc00f08947 */ /* 0x008fea000383ffff */
[----:B------:R-:W-:Y:S05]  /*90f0*/  BRA `(.L_x_181) ;  /* 0xffffffb800d87947 */ /* 0x000fea000383ffff */
.L_x_99:
[----:B------:R-:W-:Y:S07]  /*9100*/  MOV R0, UR21 ;  /* 0x0000001500007c02 */ /* 0x000fee0008000f00 */
.L_x_182:
[----:B--2---:R2:W3:Y:S02]  /*9110*/  SYNCS.PHASECHK.TRANS64.TRYWAIT P2, [R0+URZ+0xf8], R11 ;  /* 0x0000f80b000075a7 */ /* 0x0044e400080411ff */
[----:B---3--:R-:W-:Y:S05]  /*9120*/  @!P2 NANOSLEEP.SYNCS 0x989680 ;  /* 0x009896800000a95d */ /* 0x008fea0003900000 */
[----:B------:R-:W3:Y:S02]  /*9130*/  @!P2 SYNCS.PHASECHK.TRANS64 P2, [R0+URZ+0xf8], R11 ;  /* 0x0000f80b0000a5a7 */ /* 0x000ee400080410ff */
[----:B---3--:R-:W-:Y:S05]  /*9140*/  @!P2 BRA `(.L_x_182) ;  /* 0xfffffffc00f0a947 */ /* 0x008fea000383ffff */
[----:B------:R-:W-:Y:S05]  /*9150*/  BRA `(.L_x_98) ;  /* 0xffffffc000407947 */ /* 0x000fea000383ffff */
.L_x_102:
[----:B--2---:R-:W-:Y:S07]  /*9160*/  MOV R0, UR21 ;  /* 0x0000001500007c02 */ /* 0x004fee0008000f00 */
.L_x_183:
[----:B--2---:R2:W3:Y:S02]  /*9170*/  SYNCS.PHASECHK.TRANS64.TRYWAIT P0, [R0+URZ+0xe0], R9 ;  /* 0x0000e009000075a7 */ /* 0x0044e400080011ff */
[----:B---3--:R-:W-:Y:S05]  /*9180*/  @!P0 NANOSLEEP.SYNCS 0x989680 ;  /* 0x009896800000895d */ /* 0x008fea0003900000 */
[----:B------:R-:W3:Y:S02]  /*9190*/  @!P0 SYNCS.PHASECHK.TRANS64 P0, [R0+URZ+0xe0], R9 ;  /* 0x0000e009000085a7 */ /* 0x000ee400080010ff */
[----:B---3--:R-:W-:Y:S05]  /*91a0*/  @!P0 BRA `(.L_x_183) ;  /* 0xfffffffc00f08947 */ /* 0x008fea000383ffff */
[----:B------:R-:W-:Y:S05]  /*91b0*/  BRA `(.L_x_184) ;  /* 0xffffffc0009c7947 */ /* 0x000fea000383ffff */
.L_x_103:
[----:B------:R-:W-:Y:S07]  /*91c0*/  MOV R0, UR21 ;  /* 0x0000001500007c02 */ /* 0x000fee0008000f00 */
.L_x_185:
[----:B--2---:R2:W3:Y:S02]  /*91d0*/  SYNCS.PHASECHK.TRANS64.TRYWAIT P0, [R0+URZ+0xe8], R9 ;  /* 0x0000e809000075a7 */ /* 0x0044e400080011ff */
[----:B---3--:R-:W-:Y:S05]  /*91e0*/  @!P0 NANOSLEEP.SYNCS 0x989680 ;  /* 0x009896800000895d */ /* 0x008fea0003900000 */
[----:B------:R-:W3:Y:S02]  /*91f0*/  @!P0 SYNCS.PHASECHK.TRANS64 P0, [R0+URZ+0xe8], R9 ;  /* 0x0000e809000085a7 */ /* 0x000ee400080010ff */
[----:B---3--:R-:W-:Y:S05]  /*9200*/  @!P0 BRA `(.L_x_185) ;  /* 0xfffffffc00f08947 */ /* 0x008fea000383ffff */
[----:B------:R-:W-:Y:S05]  /*9210*/  BRA `(.L_x_186) ;  /* 0xffffffc000f47947 */ /* 0x000fea000383ffff */
.L_x_105:
[----:B------:R-:W-:-:S07]  /*9220*/  MOV R0, UR21 ;  /* 0x0000001500007c02 */ /* 0x000fce0008000f00 */
.L_x_187:
[----:B--2---:R2:W4:Y:S02]  /*9230*/  SYNCS.PHASECHK.TRANS64.TRYWAIT P0, [R0+URZ+0xe0], R3 ;  /* 0x0000e003000075a7 */ /* 0x00452400080011ff */
[----:B----4-:R-:W-:Y:S05]  /*9240*/  @!P0 NANOSLEEP.SYNCS 0x989680 ;  /* 0x009896800000895d */ /* 0x010fea0003900000 */
[----:B------:R-:W4:Y:S02]  /*9250*/  @!P0 SYNCS.PHASECHK.TRANS64 P0, [R0+URZ+0xe0], R3 ;  /* 0x0000e003000085a7 */ /* 0x000f2400080010ff */
[----:B----4-:R-:W-:Y:S05]  /*9260*/  @!P0 BRA `(.L_x_187) ;  /* 0xfffffffc00f08947 */ /* 0x010fea000383ffff */
[----:B------:R-:W-:Y:S05]  /*9270*/  BRA `(.L_x_188) ;  /* 0xffffffc400807947 */ /* 0x000fea000383ffff */
.L_x_107:
[----:B-1----:R1:W2:Y:S02]  /*9280*/  SYNCS.PHASECHK.TRANS64.TRYWAIT P0, [R3+URZ+0x100], R0 ;  /* 0x00010000030075a7 */ /* 0x0022a400080011ff */
[----:B--2---:R-:W-:Y:S05]  /*9290*/  @!P0 NANOSLEEP.SYNCS 0x989680 ;  /* 0x009896800000895d */ /* 0x004fea0003900000 */
[----:B------:R-:W2:Y:S02]  /*92a0*/  @!P0 SYNCS.PHASECHK.TRANS64 P0, [R3+URZ+0x100], R0 ;  /* 0x00010000030085a7 */ /* 0x000ea400080010ff */
[----:B--2---:R-:W-:Y:S05]  /*92b0*/  @!P0 BRA `(.L_x_107) ;  /* 0xfffffffc00f08947 */ /* 0x004fea000383ffff */
[----:B------:R-:W-:Y:S05]  /*92c0*/  BRA `(.L_x_189) ;  /* 0xffffffc8003c7947 */ /* 0x000fea000383ffff */
.L_x_118:
[----:B-1----:R1:W2:Y:S02]  /*92d0*/  SYNCS.PHASECHK.TRANS64.TRYWAIT P1, [R3+URZ+0xd0], R0 ;  /* 0x0000d000030075a7 */ /* 0x0022a400080211ff */
[----:B--2---:R-:W-:Y:S05]  /*92e0*/  @!P1 NANOSLEEP.SYNCS 0x989680 ;  /* 0x009896800000995d */ /* 0x004fea0003900000 */
[----:B------:R-:W2:Y:S02]  /*92f0*/  @!P1 SYNCS.PHASECHK.TRANS64 P1, [R3+URZ+0xd0], R0 ;  /* 0x0000d000030095a7 */ /* 0x000ea400080210ff */
[----:B--2---:R-:W-:Y:S05]  /*9300*/  @!P1 BRA `(.L_x_118) ;  /* 0xfffffffc00f09947 */ /* 0x004fea000383ffff */
[----:B------:R-:W-:Y:S05]  /*9310*/  BRA `(.L_x_117) ;  /* 0xffffffd400a87947 */ /* 0x000fea000383ffff */
.L_x_120:
[----:B-1----:R1:W4:Y:S02]  /*9320*/  SYNCS.PHASECHK.TRANS64.TRYWAIT P0, [R90+URZ+0x120], R5 ;  /* 0x000120055a0075a7 */ /* 0x00232400080011ff */
[----:B----4-:R-:W-:Y:S05]  /*9330*/  @!P0 NANOSLEEP.SYNCS 0x989680 ;  /* 0x009896800000895d */ /* 0x010fea0003900000 */
[----:B------:R-:W4:Y:S02]  /*9340*/  @!P0 SYNCS.PHASECHK.TRANS64 P0, [R90+URZ+0x120], R5 ;  /* 0x000120055a0085a7 */ /* 0x000f2400080010ff */
[----:B----4-:R-:W-:Y:S05]  /*9350*/  @!P0 BRA `(.L_x_120) ;  /* 0xfffffffc00f08947 */ /* 0x010fea000383ffff */
[----:B------:R-:W-:Y:S05]  /*9360*/  BRA `(.L_x_119) ;  /* 0xffffffd400fc7947 */ /* 0x000fea000383ffff */
.L_x_128:
[----:B--2---:R2:W3:Y:S02]  /*9370*/  SYNCS.PHASECHK.TRANS64.TRYWAIT P0, [R109+URZ+0xd0], R2 ;  /* 0x0000d0026d0075a7 */ /* 0x0044e400080011ff */
[----:B---3--:R-:W-:Y:S05]  /*9380*/  @!P0 NANOSLEEP.SYNCS 0x989680 ;  /* 0x009896800000895d */ /* 0x008fea0003900000 */
[----:B------:R-:W3:Y:S02]  /*9390*/  @!P0 SYNCS.PHASECHK.TRANS64 P0, [R109+URZ+0xd0], R2 ;  /* 0x0000d0026d0085a7 */ /* 0x000ee400080010ff */
[----:B---3--:R-:W-:Y:S05]  /*93a0*/  @!P0 BRA `(.L_x_128) ;  /* 0xfffffffc00f08947 */ /* 0x008fea000383ffff */
[----:B------:R-:W-:Y:S05]  /*93b0*/  BRA `(.L_x_127) ;  /* 0xffffffe400047947 */ /* 0x000fea000383ffff */
        .weak           $__internal_0_$__cuda_sm10x_tcgen05_guardrail_trap_col_being_dealloced_not_returned_by_alloc
        .type           $__internal_0_$__cuda_sm10x_tcgen05_guardrail_trap_col_being_dealloced_not_returned_by_alloc,@function
        .size           $__internal_0_$__cuda_sm10x_tcgen05_guardrail_trap_col_being_dealloced_not_returned_by_alloc,($__internal_1_$__cuda_sm10x_tcgen05_guardrail_trap_phase_invalid_during_alloc - $__internal_0_$__cuda_sm10x_tcgen05_guardrail_trap_col_being_dealloced_not_returned_by_alloc)
$__internal_0_$__cuda_sm10x_tcgen05_guardrail_trap_col_being_dealloced_not_returned_by_alloc:
[----:B------:R-:W-:Y:S05]  /*93c0*/  BPT.TRAP 0x1 ;  /* 0x000000040000795c */ /* 0x000fea0000300000 */
[----:B------:R-:W-:-:S04]  /*93d0*/  HFMA2 R3, -RZ, RZ, 0, 0 ;  /* 0x00000000ff037431 */ /* 0x000fc800000001ff */
[----:B------:R-:W-:Y:S05]  /*93e0*/  RET.REL.NODEC R2 `(_ZN7cutlass13device_kernelINS_4gemm6kernel13GemmUniversalIN4cute5tupleIJiiiiEEENS1_10collective13CollectiveMmaINS1_35MainloopSm100TmaUmmaWarpSpecializedILi13ELi2ELi4ENS5_IJNS4_1CILi2EEESB_NSA_ILi1EEEEEEEENS5_IJNSA_ILi128EEESF_SF_EEENS_12float_e4m3_tENS5_IJlSC_lEEESH_SI_NS4_8TiledMMAINS4_8MMA_AtomIJNS4_10MMA_TraitsINS4_25SM100_MMA_F8F6F4_2x1SM_SSEJSH_SH_fSF_SF_NS4_17integral_constantINS4_4UMMA5MajorELSP_0EEESQ_NSN_INSO_7ScaleInELSR_0EEESS_EEEEEENS4_6LayoutINS5_IJSC_SC_SC_EEENS5_IJNSA_ILi0EEESX_SX_EEEEENS5_IJNS4_10UnderscoreES10_S10_EEEEENS4_28SM100_TMA_2SM_LOAD_MULTICASTENS4_14ComposedLayoutINS4_7SwizzleILi3ELi4ELi3EEENS4_18smem_ptr_flag_bitsILi8EEENSV_INS5_IJNSA_ILi8EEESF_EEENS5_IJSF_SC_EEEEEEEvNS4_8identityENS4_18SM100_TMA_2SM_LOADES1D_vS1E_EENS_8epilogue10collective18CollectiveEpilogueINS1H_23Sm100TmaWarpSpecializedILi2ELi2ELi32ELb0ELb0EEEJNS5_IJNSA_ILi64EEESF_SF_EEENS5_IJNSV_IS1M_SC_EENSV_INS5_IJNSA_ILi32EEESB_EEENS5_IJSC_S1M_EEEEEEEESH_SI_SH_SI_NS1H_6fusion15FusionCallbacksIS1L_NS1U_17LinearCombinationISH_fSH_fLNS_15FloatRoundStyleE2EEES1N_S1T_JEEENS4_5SM1004TMEM4LOAD26SM100_TMEM_LOAD_32dp32b32xENS4_13SM90_TMA_LOADENS14_INS15_ILi1ELi4ELi3EEES18_NSV_INS5_IJS19_S1P_EEENS5_IJS1P_SC_EEEEEEENS4_39AutoVectorizingCopyWithAssumedAlignmentILi128EEENS4_14SM90_TMA_STOREES29_S2B_S2B_EEEvvEEEEvNT_6ParamsE) ;  /* 0xffffff6c02047950 */ /* 0x000fea0003c3ffff */
        .weak           $__internal_1_$__cuda_sm10x_tcgen05_guardrail_trap_phase_invalid_during_alloc
        .type           $__internal_1_$__cuda_sm10x_tcgen05_guardrail_trap_phase_invalid_during_alloc,@function
        .size           $__internal_1_$__cuda_sm10x_tcgen05_guardrail_trap_phase_invalid_during_alloc,($__internal_2_$__cuda_sm10x_tcgen05_guardrail_trap_unallocated_columns_being_dealloced - $__internal_1_$__cuda_sm10x_tcgen05_guardrail_trap_phase_invalid_during_alloc)
$__internal_1_$__cuda_sm10x_tcgen05_guardrail_trap_phase_invalid_during_alloc:
[----:B------:R-:W-:Y:S05]  /*93f0*/  BPT.TRAP 0x1 ;  /* 0x000000040000795c */ /* 0x000fea0000300000 */
[----:B------:R-:W-:-:S04]  /*9400*/  MOV R5, 0x0 ;  /* 0x0000000000057802 */ /* 0x000fc80000000f00 */
[----:B------:R-:W-:Y:S05]  /*9410*/  RET.REL.NODEC R4 `(_ZN7cutlass13device_kernelINS_4gemm6kernel13GemmUniversalIN4cute5tupleIJiiiiEEENS1_10collective13CollectiveMmaINS1_35MainloopSm100TmaUmmaWarpSpecializedILi13ELi2ELi4ENS5_IJNS4_1CILi2EEESB_NSA_ILi1EEEEEEEENS5_IJNSA_ILi128EEESF_SF_EEENS_12float_e4m3_tENS5_IJlSC_lEEESH_SI_NS4_8TiledMMAINS4_8MMA_AtomIJNS4_10MMA_TraitsINS4_25SM100_MMA_F8F6F4_2x1SM_SSEJSH_SH_fSF_SF_NS4_17integral_constantINS4_4UMMA5MajorELSP_0EEESQ_NSN_INSO_7ScaleInELSR_0EEESS_EEEEEENS4_6LayoutINS5_IJSC_SC_SC_EEENS5_IJNSA_ILi0EEESX_SX_EEEEENS5_IJNS4_10UnderscoreES10_S10_EEEEENS4_28SM100_TMA_2SM_LOAD_MULTICASTENS4_14ComposedLayoutINS4_7SwizzleILi3ELi4ELi3EEENS4_18smem_ptr_flag_bitsILi8EEENSV_INS5_IJNSA_ILi8EEESF_EEENS5_IJSF_SC_EEEEEEEvNS4_8identityENS4_18SM100_TMA_2SM_LOADES1D_vS1E_EENS_8epilogue10collective18CollectiveEpilogueINS1H_23Sm100TmaWarpSpecializedILi2ELi2ELi32ELb0ELb0EEEJNS5_IJNSA_ILi64EEESF_SF_EEENS5_IJNSV_IS1M_SC_EENSV_INS5_IJNSA_ILi32EEESB_EEENS5_IJSC_S1M_EEEEEEEESH_SI_SH_SI_NS1H_6fusion15FusionCallbacksIS1L_NS1U_17LinearCombinationISH_fSH_fLNS_15FloatRoundStyleE2EEES1N_S1T_JEEENS4_5SM1004TMEM4LOAD26SM100_TMEM_LOAD_32dp32b32xENS4_13SM90_TMA_LOADENS14_INS15_ILi1ELi4ELi3EEES18_NSV_INS5_IJS19_S1P_EEENS5_IJS1P_SC_EEEEEEENS4_39AutoVectorizingCopyWithAssumedAlignmentILi128EEENS4_14SM90_TMA_STOREES29_S2B_S2B_EEEvvEEEEvNT_6ParamsE) ;  /* 0xffffff6804f87950 */ /* 0x000fea0003c3ffff */
        .weak           $__internal_2_$__cuda_sm10x_tcgen05_guardrail_trap_unallocated_columns_being_dealloced
        .type           $__internal_2_$__cuda_sm10x_tcgen05_guardrail_trap_unallocated_columns_being_dealloced,@function
        .size           $__internal_2_$__cuda_sm10x_tcgen05_guardrail_trap_unallocated_columns_being_dealloced,(.L_x_191 - $__internal_2_$__cuda_sm10x_tcgen05_guardrail_trap_unallocated_columns_being_dealloced)
$__internal_2_$__cuda_sm10x_tcgen05_guardrail_trap_unallocated_columns_being_dealloced:
[----:B------:R-:W-:Y:S05]  /*9420*/  BPT.TRAP 0x1 ;  /* 0x000000040000795c */ /* 0x000fea0000300000 */
[----:B------:R-:W-:-:S04]  /*9430*/  HFMA2 R3, -RZ, RZ, 0, 0 ;  /* 0x00000000ff037431 */ /* 0x000fc800000001ff */
[----:B------:R-:W-:Y:S05]  /*9440*/  RET.REL.NODEC R2 `(_ZN7cutlass13device_kernelINS_4gemm6kernel13GemmUniversalIN4cute5tupleIJiiiiEEENS1_10collective13CollectiveMmaINS1_35MainloopSm100TmaUmmaWarpSpecializedILi13ELi2ELi4ENS5_IJNS4_1CILi2EEESB_NSA_ILi1EEEEEEEENS5_IJNSA_ILi128EEESF_SF_EEENS_12float_e4m3_tENS5_IJlSC_lEEESH_SI_NS4_8TiledMMAINS4_8MMA_AtomIJNS4_10MMA_TraitsINS4_25SM100_MMA_F8F6F4_2x1SM_SSEJSH_SH_fSF_SF_NS4_17integral_constantINS4_4UMMA5MajorELSP_0EEESQ_NSN_INSO_7ScaleInELSR_0EEESS_EEEEEENS4_6LayoutINS5_IJSC_SC_SC_EEENS5_IJNSA_ILi0EEESX_SX_EEEEENS5_IJNS4_10UnderscoreES10_S10_EEEEENS4_28SM100_TMA_2SM_LOAD_MULTICASTENS4_14ComposedLayoutINS4_7SwizzleILi3ELi4ELi3EEENS4_18smem_ptr_flag_bitsILi8EEENSV_INS5_IJNSA_ILi8EEESF_EEENS5_IJSF_SC_EEEEEEEvNS4_8identityENS4_18SM100_TMA_2SM_LOADES1D_vS1E_EENS_8epilogue10collective18CollectiveEpilogueINS1H_23Sm100TmaWarpSpecializedILi2ELi2ELi32ELb0ELb0EEEJNS5_IJNSA_ILi64EEESF_SF_EEENS5_IJNSV_IS1M_SC_EENSV_INS5_IJNSA_ILi32EEESB_EEENS5_IJSC_S1M_EEEEEEEESH_SI_SH_SI_NS1H_6fusion15FusionCallbacksIS1L_NS1U_17LinearCombinationISH_fSH_fLNS_15FloatRoundStyleE2EEES1N_S1T_JEEENS4_5SM1004TMEM4LOAD26SM100_TMEM_LOAD_32dp32b32xENS4_13SM90_TMA_LOADENS14_INS15_ILi1ELi4ELi3EEES18_NSV_INS5_IJS19_S1P_EEENS5_IJS1P_SC_EEEEEEENS4_39AutoVectorizingCopyWithAssumedAlignmentILi128EEENS4_14SM90_TMA_STOREES29_S2B_S2B_EEEvvEEEEvNT_6ParamsE) ;  /* 0xffffff6802ec7950 */ /* 0x000fea0003c3ffff */
.L_x_190:
[----:B------:R-:W-:-:S00]  /*9450*/  BRA `(.L_x_190) ;  /* 0xfffffffc00fc7947 */ /* 0x000fc0000383ffff */
[----:B------:R-:W-:-:S00]  /*9460*/  NOP ;  /* 0x0000000000007918 */ /* 0x000fc00000000000 */
        /* <DEDUP_REMOVED lines=9> */
.L_x_191:


//--------------------- .nv.global.init           --------------------------
	.section	.nv.global.init,"aw",@progbits
.nv.global.init:
	.type		$str$27,@object
	.size		$str$27,($str$28 - $str$27)
$str$27:
        /*0000*/ 	.byte	0x28, 0x61, 0x64, 0x64, 0x72, 0x65, 0x73, 0x73, 0x20, 0x26, 0x20, 0x6d, 0x61, 0x73, 0x6b, 0x29
        /*0010*/ 	.byte	0x20, 0x3d, 0x3d, 0x20, 0x30, 0x00
	.type		$str$28,@object
	.size		$str$28,($str$26 - $str$28)
$str$28:
        /*0016*/ 	.byte	0x2f, 0x74, 0x6d, 0x70, 0x2f, 0x63, 0x75, 0x74, 0x6c, 0x61, 0x73, 0x73, 0x5f, 0x73, 0x77, 0x65
        /*0026*/ 	.byte	0x65, 0x70, 0x5f, 0x73, 0x72, 0x63, 0x2f, 0x69, 0x6e, 0x63, 0x6c, 0x75, 0x64, 0x65, 0x2f, 0x63
        /*0036*/ 	.byte	0x75, 0x74, 0x65, 0x2f, 0x70, 0x6f, 0x69, 0x6e, 0x74, 0x65, 0x72, 0x5f, 0x66, 0x6c, 0x61, 0x67
        /*0046*/ 	.byte	0x67, 0x65, 0x64, 0x2e, 0x68, 0x70, 0x70, 0x00
	.type		$str$26,@object
	.size		$str$26,($str$25 - $str$26)
$str$26:
        /*004e*/ 	.byte	0x2f, 0x74, 0x6d, 0x70, 0x2f, 0x63, 0x75, 0x74, 0x6c, 0x61, 0x73, 0x73, 0x5f, 0x73, 0x77, 0x65
        /*005e*/ 	.byte	0x65, 0x70, 0x5f, 0x73, 0x72, 0x63, 0x2f, 0x69, 0x6e, 0x63, 0x6c, 0x75, 0x64, 0x65, 0x2f, 0x63
        /*006e*/ 	.byte	0x75, 0x74, 0x65, 0x2f, 0x61, 0x74, 0x6f, 0x6d, 0x2f, 0x63, 0x6f, 0x70, 0x79, 0x5f, 0x74, 0x72
        /*007e*/ 	.byte	0x61, 0x69, 0x74, 0x73, 0x5f, 0x73, 0x6d, 0x31, 0x30, 0x30, 0x2e, 0x68, 0x70, 0x70, 0x00
	.type		$str$25,@object
	.size		$str$25,(__unnamed_1 - $str$25)
$str$25:
        /*008d*/ 	.byte	0x28, 0x28, 0x75, 0x69, 0x6e, 0x74, 0x33, 0x32, 0x5f, 0x74, 0x28, 0x74, 0x68, 0x72, 0x65, 0x61
        /*009d*/ 	.byte	0x64, 0x49, 0x64, 0x78, 0x2e, 0x78, 0x29, 0x20, 0x2f, 0x20, 0x33, 0x32, 0x29, 0x20, 0x25, 0x20
        /*00ad*/ 	.byte	0x34, 0x29, 0x20, 0x3d, 0x3d, 0x20, 0x28, 0x28, 0x28, 0x74, 0x6d, 0x65, 0x6d, 0x5f, 0x61, 0x64
        /*00bd*/ 	.byte	0x64, 0x72, 0x20, 0x3e, 0x3e, 0x20, 0x31, 0x36, 0x29, 0x20, 0x2f, 0x20, 0x33, 0x32, 0x29, 0x20
        /*00cd*/ 	.byte	0x25, 0x20, 0x34, 0x29, 0x00
	.type		__unnamed_1,@object
	.size		__unnamed_1,(__unnamed_2 - __unnamed_1)
__unnamed_1:
        /*00d2*/ 	.byte	0x61, 0x75, 0x74, 0x6f, 0x20, 0x63, 0x75, 0x74, 0x65, 0x3a, 0x3a, 0x61, 0x73, 0x5f, 0x70, 0x6f
        /* <DEDUP_REMOVED lines=24> */
        /*0262*/ 	.byte	0x3a, 0x3a, 0x43, 0x3c, 0x34, 0x30, 0x39, 0x36, 0x3e, 0x3e, 0x3e, 0x3e, 0x5d, 0x00
	.type		__unnamed_2,@object
	.size		__unnamed_2,(.L_2 - __unnamed_2)
__unnamed_2:
        /* <DEDUP_REMOVED lines=40> */
        /*04f0*/ 	.byte	0x74, 0x65, 0x3a, 0x3a, 0x43, 0x3c, 0x30, 0x3e, 0x3e, 0x3e, 0x3e, 0x5d, 0x00
.L_2:


//--------------------- .nv.shared._ZN7cutlass13device_kernelINS_4gemm6kernel13GemmUniversalIN4cute5tupleIJiiiiEEENS1_10collective13CollectiveMmaINS1_35MainloopSm100TmaUmmaWarpSpecializedILi13ELi2ELi4ENS5_IJNS4_1CILi2EEESB_NSA_ILi1EEEEEEEENS5_IJNSA_ILi128EEESF_SF_EEENS_12float_e4m3_tENS5_IJlSC_lEEESH_SI_NS4_8TiledMMAINS4_8MMA_AtomIJNS4_10MMA_TraitsINS4_25SM100_MMA_F8F6F4_2x1SM_SSEJSH_SH_fSF_SF_NS4_17integral_constantINS4_4UMMA5MajorELSP_0EEESQ_NSN_INSO_7ScaleInELSR_0EEESS_EEEEEENS4_6LayoutINS5_IJSC_SC_SC_EEENS5_IJNSA_ILi0EEESX_SX_EEEEENS5_IJNS4_10UnderscoreES10_S10_EEEEENS4_28SM100_TMA_2SM_LOAD_MULTICASTENS4_14ComposedLayoutINS4_7SwizzleILi3ELi4ELi3EEENS4_18smem_ptr_flag_bitsILi8EEENSV_INS5_IJNSA_ILi8EEESF_EEENS5_IJSF_SC_EEEEEEEvNS4_8identityENS4_18SM100_TMA_2SM_LOADES1D_vS1E_EENS_8epilogue10collective18CollectiveEpilogueINS1H_23Sm100TmaWarpSpecializedILi2ELi2ELi32ELb0ELb0EEEJNS5_IJNSA_ILi64EEESF_SF_EEENS5_IJNSV_IS1M_SC_EENSV_INS5_IJNSA_ILi32EEESB_EEENS5_IJSC_S1M_EEEEEEEESH_SI_SH_SI_NS1H_6fusion15FusionCallbacksIS1L_NS1U_17LinearCombinationISH_fSH_fLNS_15FloatRoundStyleE2EEES1N_S1T_JEEENS4_5SM1004TMEM4LOAD26SM100_TMEM_LOAD_32dp32b32xENS4_13SM90_TMA_LOADENS14_INS15_ILi1ELi4ELi3EEES18_NSV_INS5_IJS19_S1P_EEENS5_IJS1P_SC_EEEEEEENS4_39AutoVectorizingCopyWithAssumedAlignmentILi128EEENS4_14SM90_TMA_STOREES29_S2B_S2B_EEEvvEEEEvNT_6ParamsE --------------------------
	.section	.nv.shared._ZN7cutlass13device_kernelINS_4gemm6kernel13GemmUniversalIN4cute5tupleIJiiiiEEENS1_10collective13CollectiveMmaINS1_35MainloopSm100TmaUmmaWarpSpecializedILi13ELi2ELi4ENS5_IJNS4_1CILi2EEESB_NSA_ILi1EEEEEEEENS5_IJNSA_ILi128EEESF_SF_EEENS_12float_e4m3_tENS5_IJlSC_lEEESH_SI_NS4_8TiledMMAINS4_8MMA_AtomIJNS4_10MMA_TraitsINS4_25SM100_MMA_F8F6F4_2x1SM_SSEJSH_SH_fSF_SF_NS4_17integral_constantINS4_4UMMA5MajorELSP_0EEESQ_NSN_INSO_7ScaleInELSR_0EEESS_EEEEEENS4_6LayoutINS5_IJSC_SC_SC_EEENS5_IJNSA_ILi0EEESX_SX_EEEEENS5_IJNS4_10UnderscoreES10_S10_EEEEENS4_28SM100_TMA_2SM_LOAD_MULTICASTENS4_14ComposedLayoutINS4_7SwizzleILi3ELi4ELi3EEENS4_18smem_ptr_flag_bitsILi8EEENSV_INS5_IJNSA_ILi8EEESF_EEENS5_IJSF_SC_EEEEEEEvNS4_8identityENS4_18SM100_TMA_2SM_LOADES1D_vS1E_EENS_8epilogue10collective18CollectiveEpilogueINS1H_23Sm100TmaWarpSpecializedILi2ELi2ELi32ELb0ELb0EEEJNS5_IJNSA_ILi64EEESF_SF_EEENS5_IJNSV_IS1M_SC_EENSV_INS5_IJNSA_ILi32EEESB_EEENS5_IJSC_S1M_EEEEEEEESH_SI_SH_SI_NS1H_6fusion15FusionCallbacksIS1L_NS1U_17LinearCombinationISH_fSH_fLNS_15FloatRoundStyleE2EEES1N_S1T_JEEENS4_5SM1004TMEM4LOAD26SM100_TMEM_LOAD_32dp32b32xENS4_13SM90_TMA_LOADENS14_INS15_ILi1ELi4ELi3EEES18_NSV_INS5_IJS19_S1P_EEENS5_IJS1P_SC_EEEEEEENS4_39AutoVectorizingCopyWithAssumedAlignmentILi128EEENS4_14SM90_TMA_STOREES29_S2B_S2B_EEEvvEEEEvNT_6ParamsE,"aw",@nobits
	.sectionflags	@""
	.align	16
	.zero		1024


//--------------------- .nv.shared.reserved.0     --------------------------
	.section	.nv.shared.reserved.0,"aw",@nobits
	.weak		__nv_reservedSMEM_offset_0_alias
	.size		__nv_reservedSMEM_offset_0_alias, 0, 64
	.other		__nv_reservedSMEM_offset_0_alias,@"STO_CUDA_RESERVED_SHARED STV_DEFAULT"
__nv_reservedSMEM_offset_0_alias:
	.zero		0
.nv.shared.reserved.0:
	.zero		64
	.weak		__nv_reservedSMEM_tcgen05_partition
	.type		__nv_reservedSMEM_tcgen05_partition,@object
	.size		__nv_reservedSMEM_tcgen05_partition,(.L_0 - __nv_reservedSMEM_tcgen05_partition)
__nv_reservedSMEM_tcgen05_partition:
	.zero		32
.L_0:


//--------------------- .nv.global                --------------------------
	.section	.nv.global,"aw",@nobits
.nv.global:
	.type		_ZN40_INTERNAL_4c03c7d4_4_k_cu_9f2b8048_277224cute1_E,@object
	.size		_ZN40_INTERNAL_4c03c7d4_4_k_cu_9f2b8048_277224cute1_E,(_ZN40_INTERNAL_4c03c7d4_4_k_cu_9f2b8048_277224cuda3std3__45__cpo6cbeginE - _ZN40_INTERNAL_4c03c7d4_4_k_cu_9f2b8048_277224cute1_E)
_ZN40_INTERNAL_4c03c7d4_4_k_cu_9f2b8048_277224cute1_E:
	.zero		1
	.type		_ZN40_INTERNAL_4c03c7d4_4_k_cu_9f2b8048_277224cuda3std3__45__cpo6cbeginE,@object
	.size		_ZN40_INTERNAL_4c03c7d4_4_k_cu_9f2b8048_277224cuda3std3__45__cpo6cbeginE,(_ZN40_INTERNAL_4c03c7d4_4_k_cu_9f2b8048_277224cuda3std3__48in_placeE - _ZN40_INTERNAL_4c03c7d4_4_k_cu_9f2b8048_277224cuda3std3__45__cpo6cbeginE)
_ZN40_INTERNAL_4c03c7d4_4_k_cu_9f2b8048_277224cuda3std3__45__cpo6cbeginE:
	.zero		1
	.type		_ZN40_INTERNAL_4c03c7d4_4_k_cu_9f2b8048_277224cuda3std3__48in_placeE,@object
	.size		_ZN40_INTERNAL_4c03c7d4_4_k_cu_9f2b8048_277224cuda3std3__48in_placeE,(_ZN40_INTERNAL_4c03c7d4_4_k_cu_9f2b8048_277224cuda3std6ranges3__45__cpo9iter_moveE - _ZN40_INTERNAL_4c03c7d4_4_k_cu_9f2b8048_277224cuda3std3__48in_placeE)
_ZN40_INTERNAL_4c03c7d4_4_k_cu_9f2b8048_277224cuda3std3__48in_placeE:
	.zero		1
	.type		_ZN40_INTERNAL_4c03c7d4_4_k_cu_9f2b8048_277224cuda3std6ranges3__45__cpo9iter_moveE,@object
	.size		_ZN40_INTERNAL_4c03c7d4_4_k_cu_9f2b8048_277224cuda3std6ranges3__45__cpo9iter_moveE,(_ZN40_INTERNAL_4c03c7d4_4_k_cu_9f2b8048_277224cuda3std3__45__cpo5beginE - _ZN40_INTERNAL_4c03c7d4_4_k_cu_9f2b8048_277224cuda3std6ranges3__45__cpo9iter_moveE)
_ZN40_INTERNAL_4c03c7d4_4_k_cu_9f2b8048_277224cuda3std6ranges3__45__cpo9iter_moveE:
	.zero		1
	.type		_ZN40_INTERNAL_4c03c7d4_4_k_cu_9f2b8048_277224cuda3std3__45__cpo5beginE,@object
	.size		_ZN40_INTERNAL_4c03c7d4_4_k_cu_9f2b8048_277224cuda3std3__45__cpo5beginE,(_ZN40_INTERNAL_4c03c7d4_4_k_cu_9f2b8048_277224cuda3std3__442_GLOBAL__N__4c03c7d4_4_k_cu_9f2b8048_277226ignoreE - _ZN40_INTERNAL_4c03c7d4_4_k_cu_9f2b8048_277224cuda3std3__45__cpo5beginE)
_ZN40_INTERNAL_4c03c7d4_4_k_cu_9f2b8048_277224cuda3std3__45__cpo5beginE:
	.zero		1
	.type		_ZN40_INTERNAL_4c03c7d4_4_k_cu_9f2b8048_277224cuda3std3__442_GLOBAL__N__4c03c7d4_4_k_cu_9f2b8048_277226ignoreE,@object
	.size		_ZN40_INTERNAL_4c03c7d4_4_k_cu_9f2b8048_277224cuda3std3__442_GLOBAL__N__4c03c7d4_4_k_cu_9f2b8048_277226ignoreE,(_ZN40_INTERNAL_4c03c7d4_4_k_cu_9f2b8048_277224cute7productE - _ZN40_INTERNAL_4c03c7d4_4_k_cu_9f2b8048_277224cuda3std3__442_GLOBAL__N__4c03c7d4_4_k_cu_9f2b8048_277226ignoreE)
_ZN40_INTERNAL_4c03c7d4_4_k_cu_9f2b8048_277224cuda3std3__442_GLOBAL__N__4c03c7d4_4_k_cu_9f2b8048_277226ignoreE:
	.zero		1
	.type		_ZN40_INTERNAL_4c03c7d4_4_k_cu_9f2b8048_277224cute7productE,@object
	.size		_ZN40_INTERNAL_4c03c7d4_4_k_cu_9f2b8048_277224cute7productE,(_ZN40_INTERNAL_4c03c7d4_4_k_cu_9f2b8048_277224cuda3std3__45__cpo3endE - _ZN40_INTERNAL_4c03c7d4_4_k_cu_9f2b8048_277224cute7productE)
_ZN40_INTERNAL_4c03c7d4_4_k_cu_9f2b8048_277224cute7productE:
	.zero		1
	.type		_ZN40_INTERNAL_4c03c7d4_4_k_cu_9f2b8048_277224cuda3std3__45__cpo3endE,@object
	.size		_ZN40_INTERNAL_4c03c7d4_4_k_cu_9f2b8048_277224cuda3std3__45__cpo3endE,(_ZN40_INTERNAL_4c03c7d4_4_k_cu_9f2b8048_277224cuda3std3__419piecewise_constructE - _ZN40_INTERNAL_4c03c7d4_4_k_cu_9f2b8048_277224cuda3std3__45__cpo3endE)
_ZN40_INTERNAL_4c03c7d4_4_k_cu_9f2b8048_277224cuda3std3__45__cpo3endE:
	.zero		1
	.type		_ZN40_INTERNAL_4c03c7d4_4_k_cu_9f2b8048_277224cuda3std3__419piecewise_constructE,@object
	.size		_ZN40_INTERNAL_4c03c7d4_4_k_cu_9f2b8048_277224cuda3std3__419piecewise_constructE,(_ZN40_INTERNAL_4c03c7d4_4_k_cu_9f2b8048_277224cuda3std3__45__cpo4cendE - _ZN40_INTERNAL_4c03c7d4_4_k_cu_9f2b8048_277224cuda3std3__419piecewise_constructE)
_ZN40_INTERNAL_4c03c7d4_4_k_cu_9f2b8048_277224cuda3std3__419piecewise_constructE:
	.zero		1
	.type		_ZN40_INTERNAL_4c03c7d4_4_k_cu_9f2b8048_277224cuda3std3__45__cpo4cendE,@object
	.size		_ZN40_INTERNAL_4c03c7d4_4_k_cu_9f2b8048_277224cuda3std3__45__cpo4cendE,(_ZN40_INTERNAL_4c03c7d4_4_k_cu_9f2b8048_277224cuda3std6ranges3__45__cpo4swapE - _ZN40_INTERNAL_4c03c7d4_4_k_cu_9f2b8048_277224cuda3std3__45__cpo4cendE)
_ZN40_INTERNAL_4c03c7d4_4_k_cu_9f2b8048_277224cuda3std3__45__cpo4cendE:
	.zero		1
	.type		_ZN40_INTERNAL_4c03c7d4_4_k_cu_9f2b8048_277224cuda3std6ranges3__45__cpo4swapE,@object
	.size		_ZN40_INTERNAL_4c03c7d4_4_k_cu_9f2b8048_277224cuda3std6ranges3__45__cpo4swapE,(.L_10 - _ZN40_INTERNAL_4c03c7d4_4_k_cu_9f2b8048_277224cuda3std6ranges3__45__cpo4swapE)
_ZN40_INTERNAL_4c03c7d4_4_k_cu_9f2b8048_277224cuda3std6ranges3__45__cpo4swapE:
	.zero		1
.L_10:


//--------------------- .nv.constant0._ZN7cutlass13device_kernelINS_4gemm6kernel13GemmUniversalIN4cute5tupleIJiiiiEEENS1_10collective13CollectiveMmaINS1_35MainloopSm100TmaUmmaWarpSpecializedILi13ELi2ELi4ENS5_IJNS4_1CILi2EEESB_NSA_ILi1EEEEEEEENS5_IJNSA_ILi128EEESF_SF_EEENS_12float_e4m3_tENS5_IJlSC_lEEESH_SI_NS4_8TiledMMAINS4_8MMA_AtomIJNS4_10MMA_TraitsINS4_25SM100_MMA_F8F6F4_2x1SM_SSEJSH_SH_fSF_SF_NS4_17integral_constantINS4_4UMMA5MajorELSP_0EEESQ_NSN_INSO_7ScaleInELSR_0EEESS_EEEEEENS4_6LayoutINS5_IJSC_SC_SC_EEENS5_IJNSA_ILi0EEESX_SX_EEEEENS5_IJNS4_10UnderscoreES10_S10_EEEEENS4_28SM100_TMA_2SM_LOAD_MULTICASTENS4_14ComposedLayoutINS4_7SwizzleILi3ELi4ELi3EEENS4_18smem_ptr_flag_bitsILi8EEENSV_INS5_IJNSA_ILi8EEESF_EEENS5_IJSF_SC_EEEEEEEvNS4_8identityENS4_18SM100_TMA_2SM_LOADES1D_vS1E_EENS_8epilogue10collective18CollectiveEpilogueINS1H_23Sm100TmaWarpSpecializedILi2ELi2ELi32ELb0ELb0EEEJNS5_IJNSA_ILi64EEESF_SF_EEENS5_IJNSV_IS1M_SC_EENSV_INS5_IJNSA_ILi32EEESB_EEENS5_IJSC_S1M_EEEEEEEESH_SI_SH_SI_NS1H_6fusion15FusionCallbacksIS1L_NS1U_17LinearCombinationISH_fSH_fLNS_15FloatRoundStyleE2EEES1N_S1T_JEEENS4_5SM1004TMEM4LOAD26SM100_TMEM_LOAD_32dp32b32xENS4_13SM90_TMA_LOADENS14_INS15_ILi1ELi4ELi3EEES18_NSV_INS5_IJS19_S1P_EEENS5_IJS1P_SC_EEEEEEENS4_39AutoVectorizingCopyWithAssumedAlignmentILi128EEENS4_14SM90_TMA_STOREES29_S2B_S2B_EEEvvEEEEvNT_6ParamsE --------------------------
	.section	.nv.constant0._ZN7cutlass13device_kernelINS_4gemm6kernel13GemmUniversalIN4cute5tupleIJiiiiEEENS1_10collective13CollectiveMmaINS1_35MainloopSm100TmaUmmaWarpSpecializedILi13ELi2ELi4ENS5_IJNS4_1CILi2EEESB_NSA_ILi1EEEEEEEENS5_IJNSA_ILi128EEESF_SF_EEENS_12float_e4m3_tENS5_IJlSC_lEEESH_SI_NS4_8TiledMMAINS4_8MMA_AtomIJNS4_10MMA_TraitsINS4_25SM100_MMA_F8F6F4_2x1SM_SSEJSH_SH_fSF_SF_NS4_17integral_constantINS4_4UMMA5MajorELSP_0EEESQ_NSN_INSO_7ScaleInELSR_0EEESS_EEEEEENS4_6LayoutINS5_IJSC_SC_SC_EEENS5_IJNSA_ILi0EEESX_SX_EEEEENS5_IJNS4_10UnderscoreES10_S10_EEEEENS4_28SM100_TMA_2SM_LOAD_MULTICASTENS4_14ComposedLayoutINS4_7SwizzleILi3ELi4ELi3EEENS4_18smem_ptr_flag_bitsILi8EEENSV_INS5_IJNSA_ILi8EEESF_EEENS5_IJSF_SC_EEEEEEEvNS4_8identityENS4_18SM100_TMA_2SM_LOADES1D_vS1E_EENS_8epilogue10collective18CollectiveEpilogueINS1H_23Sm100TmaWarpSpecializedILi2ELi2ELi32ELb0ELb0EEEJNS5_IJNSA_ILi64EEESF_SF_EEENS5_IJNSV_IS1M_SC_EENSV_INS5_IJNSA_ILi32EEESB_EEENS5_IJSC_S1M_EEEEEEEESH_SI_SH_SI_NS1H_6fusion15FusionCallbacksIS1L_NS1U_17LinearCombinationISH_fSH_fLNS_15FloatRoundStyleE2EEES1N_S1T_JEEENS4_5SM1004TMEM4LOAD26SM100_TMEM_LOAD_32dp32b32xENS4_13SM90_TMA_LOADENS14_INS15_ILi1ELi4ELi3EEES18_NSV_INS5_IJS19_S1P_EEENS5_IJS1P_SC_EEEEEEENS4_39AutoVectorizingCopyWithAssumedAlignmentILi128EEENS4_14SM90_TMA_STOREES29_S2B_S2B_EEEvvEEEEvNT_6ParamsE,"a",@progbits
	.sectionflags	@""
	.align	4
.nv.constant0._ZN7cutlass13device_kernelINS_4gemm6kernel13GemmUniversalIN4cute5tupleIJiiiiEEENS1_10collective13CollectiveMmaINS1_35MainloopSm100TmaUmmaWarpSpecializedILi13ELi2ELi4ENS5_IJNS4_1CILi2EEESB_NSA_ILi1EEEEEEEENS5_IJNSA_ILi128EEESF_SF_EEENS_12float_e4m3_tENS5_IJlSC_lEEESH_SI_NS4_8TiledMMAINS4_8MMA_AtomIJNS4_10MMA_TraitsINS4_25SM100_MMA_F8F6F4_2x1SM_SSEJSH_SH_fSF_SF_NS4_17integral_constantINS4_4UMMA5MajorELSP_0EEESQ_NSN_INSO_7ScaleInELSR_0EEESS_EEEEEENS4_6LayoutINS5_IJSC_SC_SC_EEENS5_IJNSA_ILi0EEESX_SX_EEEEENS5_IJNS4_10UnderscoreES10_S10_EEEEENS4_28SM100_TMA_2SM_LOAD_MULTICASTENS4_14ComposedLayoutINS4_7SwizzleILi3ELi4ELi3EEENS4_18smem_ptr_flag_bitsILi8EEENSV_INS5_IJNSA_ILi8EEESF_EEENS5_IJSF_SC_EEEEEEEvNS4_8identityENS4_18SM100_TMA_2SM_LOADES1D_vS1E_EENS_8epilogue10collective18CollectiveEpilogueINS1H_23Sm100TmaWarpSpecializedILi2ELi2ELi32ELb0ELb0EEEJNS5_IJNSA_ILi64EEESF_SF_EEENS5_IJNSV_IS1M_SC_EENSV_INS5_IJNSA_ILi32EEESB_EEENS5_IJSC_S1M_EEEEEEEESH_SI_SH_SI_NS1H_6fusion15FusionCallbacksIS1L_NS1U_17LinearCombinationISH_fSH_fLNS_15FloatRoundStyleE2EEES1N_S1T_JEEENS4_5SM1004TMEM4LOAD26SM100_TMEM_LOAD_32dp32b32xENS4_13SM90_TMA_LOADENS14_INS15_ILi1ELi4ELi3EEES18_NSV_INS5_IJS19_S1P_EEENS5_IJS1P_SC_EEEEEEENS4_39AutoVectorizingCopyWithAssumedAlignmentILi128EEENS4_14SM90_TMA_STOREES29_S2B_S2B_EEEvvEEEEvNT_6ParamsE:
	.zero		2944


//--------------------- SYMBOLS --------------------------

	.type		.nv.reservedSmem.offset0,@object
	.size		.nv.reservedSmem.offset0,0x4
	.type		.nv.reservedSmem.cap,@object
	.size		.nv.reservedSmem.cap,0x4
	.type		__assertfail,@function
